	.headerflags	@"EF_CUDA_TEXMODE_UNIFIED EF_CUDA_64BIT_ADDRESS EF_CUDA_SM86 EF_CUDA_VIRTUAL_SM(EF_CUDA_SM86)"
	.elftype	@"ET_EXEC"


//--------------------- .nv.info                  --------------------------
	.section	.nv.info,"",@"SHT_CUDA_INFO"
	.align	4


	//----- nvinfo : EIATTR_REGCOUNT
	.align		4
        /*0000*/ 	.byte	0x04, 0x2f
        /*0002*/ 	.short	(.L_2 - .L_1)
	.align		4
.L_1:
        /*0004*/ 	.word	index@(triton_red_fused__to_copy_add_amax_amin_clamp_mul_native_layer_norm_reciprocal_12)
        /*0008*/ 	.word	0x000000ed


	//----- nvinfo : EIATTR_MIN_STACK_SIZE
	.align		4
.L_2:
        /*000c*/ 	.byte	0x04, 0x12
        /*000e*/ 	.short	(.L_4 - .L_3)
	.align		4
.L_3:
        /*0010*/ 	.word	index@(triton_red_fused__to_copy_add_amax_amin_clamp_mul_native_layer_norm_reciprocal_12)
        /*0014*/ 	.word	0x00000000


	//----- nvinfo : EIATTR_FRAME_SIZE
	.align		4
.L_4:
        /*0018*/ 	.byte	0x04, 0x11
        /*001a*/ 	.short	(.L_6 - .L_5)
	.align		4
.L_5:
        /*001c*/ 	.word	index@(triton_red_fused__to_copy_add_amax_amin_clamp_mul_native_layer_norm_reciprocal_12)
        /*0020*/ 	.word	0x00000000


	//----- nvinfo : EIATTR_MIN_STACK_SIZE
	.align		4
.L_6:
        /*0024*/ 	.byte	0x04, 0x12
        /*0026*/ 	.short	(.L_8 - .L_7)
	.align		4
.L_7:
        /*0028*/ 	.word	index@(triton_red_fused__to_copy_add_amax_amin_clamp_mul_native_layer_norm_reciprocal_12)
        /*002c*/ 	.word	0x00000000
.L_8:


//--------------------- .nv.info.triton_red_fused__to_copy_add_amax_amin_clamp_mul_native_layer_norm_reciprocal_12 --------------------------
	.section	.nv.info.triton_red_fused__to_copy_add_amax_amin_clamp_mul_native_layer_norm_reciprocal_12,"",@"SHT_CUDA_INFO"
	.sectionflags	@""
	.align	4


	//----- nvinfo : EIATTR_CUDA_API_VERSION
	.align		4
        /*0000*/ 	.byte	0x04, 0x37
        /*0002*/ 	.short	(.L_10 - .L_9)
.L_9:
        /*0004*/ 	.word	0x0000007c


	//----- nvinfo : EIATTR_SW2861232_WAR
	.align		4
.L_10:
        /*0008*/ 	.byte	0x01, 0x35
	.zero		2


	//----- nvinfo : EIATTR_PARAM_CBANK
	.align		4
        /*000c*/ 	.byte	0x04, 0x0a
        /*000e*/ 	.short	(.L_12 - .L_11)
	.align		4
.L_11:
        /*0010*/ 	.word	index@(.nv.constant0.triton_red_fused__to_copy_add_amax_amin_clamp_mul_native_layer_norm_reciprocal_12)
        /*0014*/ 	.short	0x0160
        /*0016*/ 	.short	0x0078


	//----- nvinfo : EIATTR_CBANK_PARAM_SIZE
	.align		4
.L_12:
        /*0018*/ 	.byte	0x03, 0x19
        /*001a*/ 	.short	0x0078


	//----- nvinfo : EIATTR_KPARAM_INFO
	.align		4
        /*001c*/ 	.byte	0x04, 0x17
        /*001e*/ 	.short	(.L_14 - .L_13)
.L_13:
        /*0020*/ 	.word	0x00000000
        /*0024*/ 	.short	0x000f
        /*0026*/ 	.short	0x0070
        /*0028*/ 	.byte	0x00, 0xf4, 0x21, 0x00


	//----- nvinfo : EIATTR_KPARAM_INFO
	.align		4
.L_14:
        /*002c*/ 	.byte	0x04, 0x17
        /*002e*/ 	.short	(.L_16 - .L_15)
.L_15:
        /*0030*/ 	.word	0x00000000
        /*0034*/ 	.short	0x000e
        /*0036*/ 	.short	0x006c
        /*0038*/ 	.byte	0x00, 0xf0, 0x11, 0x00


	//----- nvinfo : EIATTR_KPARAM_INFO
	.align		4
.L_16:
        /*003c*/ 	.byte	0x04, 0x17
        /*003e*/ 	.short	(.L_18 - .L_17)
.L_17:
        /*0040*/ 	.word	0x00000000
        /*0044*/ 	.short	0x000d
        /*0046*/ 	.short	0x0068
        /*0048*/ 	.byte	0x00, 0xf0, 0x11, 0x00


	//----- nvinfo : EIATTR_KPARAM_INFO
	.align		4
.L_18:
        /*004c*/ 	.byte	0x04, 0x17
        /*004e*/ 	.short	(.L_20 - .L_19)
.L_19:
        /*0050*/ 	.word	0x00000000
        /*0054*/ 	.short	0x000c
        /*0056*/ 	.short	0x0060
        /*0058*/ 	.byte	0x00, 0xf4, 0x21, 0x00


	//----- nvinfo : EIATTR_KPARAM_INFO
	.align		4
.L_20:
        /*005c*/ 	.byte	0x04, 0x17
        /*005e*/ 	.short	(.L_22 - .L_21)
.L_21:
        /*0060*/ 	.word	0x00000000
        /*0064*/ 	.short	0x000b
        /*0066*/ 	.short	0x0058
        /*0068*/ 	.byte	0x00, 0xf4, 0x21, 0x00


	//----- nvinfo : EIATTR_KPARAM_INFO
	.align		4
.L_22:
        /*006c*/ 	.byte	0x04, 0x17
        /*006e*/ 	.short	(.L_24 - .L_23)
.L_23:
        /*0070*/ 	.word	0x00000000
        /*0074*/ 	.short	0x000a
        /*0076*/ 	.short	0x0050
        /*0078*/ 	.byte	0x00, 0xf4, 0x21, 0x00


	//----- nvinfo : EIATTR_KPARAM_INFO
	.align		4
.L_24:
        /*007c*/ 	.byte	0x04, 0x17
        /*007e*/ 	.short	(.L_26 - .L_25)
.L_25:
        /*0080*/ 	.word	0x00000000
        /*0084*/ 	.short	0x0009
        /*0086*/ 	.short	0x0048
        /*0088*/ 	.byte	0x00, 0xf4, 0x21, 0x00


	//----- nvinfo : EIATTR_KPARAM_INFO
	.align		4
.L_26:
        /*008c*/ 	.byte	0x04, 0x17
        /*008e*/ 	.short	(.L_28 - .L_27)
.L_27:
        /*0090*/ 	.word	0x00000000
        /*0094*/ 	.short	0x0008
        /*0096*/ 	.short	0x0040
        /*0098*/ 	.byte	0x00, 0xf4, 0x21, 0x00


	//----- nvinfo : EIATTR_KPARAM_INFO
	.align		4
.L_28:
        /*009c*/ 	.byte	0x04, 0x17
        /*009e*/ 	.short	(.L_30 - .L_29)
.L_29:
        /*00a0*/ 	.word	0x00000000
        /*00a4*/ 	.short	0x0007
        /*00a6*/ 	.short	0x0038
        /*00a8*/ 	.byte	0x00, 0xf4, 0x21, 0x00


	//----- nvinfo : EIATTR_KPARAM_INFO
	.align		4
.L_30:
        /*00ac*/ 	.byte	0x04, 0x17
        /*00ae*/ 	.short	(.L_32 - .L_31)
.L_31:
        /*00b0*/ 	.word	0x00000000
        /*00b4*/ 	.short	0x0006
        /*00b6*/ 	.short	0x0030
        /*00b8*/ 	.byte	0x00, 0xf4, 0x21, 0x00


	//----- nvinfo : EIATTR_KPARAM_INFO
	.align		4
.L_32:
        /*00bc*/ 	.byte	0x04, 0x17
        /*00be*/ 	.short	(.L_34 - .L_33)
.L_33:
        /*00c0*/ 	.word	0x00000000
        /*00c4*/ 	.short	0x0005
        /*00c6*/ 	.short	0x0028
        /*00c8*/ 	.byte	0x00, 0xf4, 0x21, 0x00


	//----- nvinfo : EIATTR_KPARAM_INFO
	.align		4
.L_34:
        /*00cc*/ 	.byte	0x04, 0x17
        /*00ce*/ 	.short	(.L_36 - .L_35)
.L_35:
        /*00d0*/ 	.word	0x00000000
        /*00d4*/ 	.short	0x0004
        /*00d6*/ 	.short	0x0020
        /*00d8*/ 	.byte	0x00, 0xf4, 0x21, 0x00


	//----- nvinfo : EIATTR_KPARAM_INFO
	.align		4
.L_36:
        /*00dc*/ 	.byte	0x04, 0x17
        /*00de*/ 	.short	(.L_38 - .L_37)
.L_37:
        /*00e0*/ 	.word	0x00000000
        /*00e4*/ 	.short	0x0003
        /*00e6*/ 	.short	0x0018
        /*00e8*/ 	.byte	0x00, 0xf4, 0x21, 0x00


	//----- nvinfo : EIATTR_KPARAM_INFO
	.align		4
.L_38:
        /*00ec*/ 	.byte	0x04, 0x17
        /*00ee*/ 	.short	(.L_40 - .L_39)
.L_39:
        /*00f0*/ 	.word	0x00000000
        /*00f4*/ 	.short	0x0002
        /*00f6*/ 	.short	0x0010
        /*00f8*/ 	.byte	0x00, 0xf4, 0x21, 0x00


	//----- nvinfo : EIATTR_KPARAM_INFO
	.align		4
.L_40:
        /*00fc*/ 	.byte	0x04, 0x17
        /*00fe*/ 	.short	(.L_42 - .L_41)
.L_41:
        /*0100*/ 	.word	0x00000000
        /*0104*/ 	.short	0x0001
        /*0106*/ 	.short	0x0008
        /*0108*/ 	.byte	0x00, 0xf4, 0x21, 0x00


	//----- nvinfo : EIATTR_KPARAM_INFO
	.align		4
.L_42:
        /*010c*/ 	.byte	0x04, 0x17
        /*010e*/ 	.short	(.L_44 - .L_43)
.L_43:
        /*0110*/ 	.word	0x00000000
        /*0114*/ 	.short	0x0000
        /*0116*/ 	.short	0x0000
        /*0118*/ 	.byte	0x00, 0xf4, 0x21, 0x00


	//----- nvinfo : EIATTR_MAXREG_COUNT
	.align		4
.L_44:
        /*011c*/ 	.byte	0x03, 0x1b
        /*011e*/ 	.short	0x00ff


	//----- nvinfo : EIATTR_COOP_GROUP_MASK_REGIDS
	.align		4
        /*0120*/ 	.byte	0x04, 0x29
        /*0122*/ 	.short	(.L_46 - .L_45)


	//   ....[0]....
.L_45:
        /*0124*/ 	.word	0xffffffff


	//   ....[1]....
        /*0128*/ 	.word	0xffffffff


	//   ....[2]....
        /*012c*/ 	.word	0xffffffff


	//   ....[3]....
        /*0130*/ 	.word	0xffffffff


	//   ....[4]....
        /*0134*/ 	.word	0xffffffff


	//   ....[5]....
        /*0138*/ 	.word	0xffffffff


	//   ....[6]....
        /*013c*/ 	.word	0xffffffff


	//   ....[7]....
        /*0140*/ 	.word	0xffffffff


	//   ....[8]....
        /*0144*/ 	.word	0xffffffff


	//   ....[9]....
        /*0148*/ 	.word	0xffffffff


	//   ....[10]....
        /*014c*/ 	.word	0xffffffff


	//   ....[11]....
        /*0150*/ 	.word	0xffffffff


	//   ....[12]....
        /*0154*/ 	.word	0xffffffff


	//   ....[13]....
        /*0158*/ 	.word	0xffffffff


	//   ....[14]....
        /*015c*/ 	.word	0xffffffff


	//   ....[15]....
        /*0160*/ 	.word	0xffffffff


	//   ....[16]....
        /*0164*/ 	.word	0xffffffff


	//   ....[17]....
        /*0168*/ 	.word	0xffffffff


	//   ....[18]....
        /*016c*/ 	.word	0xffffffff


	//   ....[19]....
        /*0170*/ 	.word	0xffffffff


	//   ....[20]....
        /*0174*/ 	.word	0xffffffff


	//   ....[21]....
        /*0178*/ 	.word	0xffffffff


	//   ....[22]....
        /*017c*/ 	.word	0xffffffff


	//   ....[23]....
        /*0180*/ 	.word	0xffffffff


	//   ....[24]....
        /*0184*/ 	.word	0xffffffff


	//   ....[25]....
        /*0188*/ 	.word	0xffffffff


	//   ....[26]....
        /*018c*/ 	.word	0xffffffff


	//   ....[27]....
        /*0190*/ 	.word	0xffffffff


	//   ....[28]....
        /*0194*/ 	.word	0xffffffff


	//   ....[29]....
        /*0198*/ 	.word	0xffffffff


	//   ....[30]....
        /*019c*/ 	.word	0xffffffff


	//   ....[31]....
        /*01a0*/ 	.word	0xffffffff


	//   ....[32]....
        /*01a4*/ 	.word	0xffffffff


	//   ....[33]....
        /*01a8*/ 	.word	0xffffffff


	//   ....[34]....
        /*01ac*/ 	.word	0xffffffff


	//   ....[35]....
        /*01b0*/ 	.word	0xffffffff


	//   ....[36]....
        /*01b4*/ 	.word	0xffffffff


	//   ....[37]....
        /*01b8*/ 	.word	0xffffffff


	//   ....[38]....
        /*01bc*/ 	.word	0xffffffff


	//   ....[39]....
        /*01c0*/ 	.word	0xffffffff


	//   ....[40]....
        /*01c4*/ 	.word	0xffffffff


	//   ....[41]....
        /*01c8*/ 	.word	0xffffffff


	//   ....[42]....
        /*01cc*/ 	.word	0xffffffff


	//   ....[43]....
        /*01d0*/ 	.word	0xffffffff


	//   ....[44]....
        /*01d4*/ 	.word	0xffffffff


	//----- nvinfo : EIATTR_COOP_GROUP_INSTR_OFFSETS
	.align		4
.L_46:
        /*01d8*/ 	.byte	0x04, 0x28
        /*01da*/ 	.short	(.L_48 - .L_47)


	//   ....[0]....
.L_47:
        /*01dc*/ 	.word	0x000070c0


	//   ....[1]....
        /*01e0*/ 	.word	0x00007150


	//   ....[2]....
        /*01e4*/ 	.word	0x00007280


	//   ....[3]....
        /*01e8*/ 	.word	0x000072f0


	//   ....[4]....
        /*01ec*/ 	.word	0x00007350


	//   ....[5]....
        /*01f0*/ 	.word	0x000073b0


	//   ....[6]....
        /*01f4*/ 	.word	0x00007510


	//   ....[7]....
        /*01f8*/ 	.word	0x000075c0


	//   ....[8]....
        /*01fc*/ 	.word	0x00007600


	//   ....[9]....
        /*0200*/ 	.word	0x00007730


	//   ....[10]....
        /*0204*/ 	.word	0x000077c0


	//   ....[11]....
        /*0208*/ 	.word	0x00007800


	//   ....[12]....
        /*020c*/ 	.word	0x00007960


	//   ....[13]....
        /*0210*/ 	.word	0x000079f0


	//   ....[14]....
        /*0214*/ 	.word	0x00007a30


	//   ....[15]....
        /*0218*/ 	.word	0x00007ab0


	//   ....[16]....
        /*021c*/ 	.word	0x00007c10


	//   ....[17]....
        /*0220*/ 	.word	0x00007c60


	//   ....[18]....
        /*0224*/ 	.word	0x00007ce0


	//   ....[19]....
        /*0228*/ 	.word	0x00007d20


	//   ....[20]....
        /*022c*/ 	.word	0x00008290


	//   ....[21]....
        /*0230*/ 	.word	0x000082e0


	//   ....[22]....
        /*0234*/ 	.word	0x00008360


	//   ....[23]....
        /*0238*/ 	.word	0x0000b0f0


	//   ....[24]....
        /*023c*/ 	.word	0x0000b120


	//   ....[25]....
        /*0240*/ 	.word	0x0000b160


	//   ....[26]....
        /*0244*/ 	.word	0x0000b1a0


	//   ....[27]....
        /*0248*/ 	.word	0x0000b1f0


	//   ....[28]....
        /*024c*/ 	.word	0x0000b230


	//   ....[29]....
        /*0250*/ 	.word	0x0000b280


	//   ....[30]....
        /*0254*/ 	.word	0x0000b340


	//   ....[31]....
        /*0258*/ 	.word	0x0000b860


	//   ....[32]....
        /*025c*/ 	.word	0x0000b8a0


	//   ....[33]....
        /*0260*/ 	.word	0x0000b8d0


	//   ....[34]....
        /*0264*/ 	.word	0x0000b920


	//   ....[35]....
        /*0268*/ 	.word	0x0000b950


	//   ....[36]....
        /*026c*/ 	.word	0x0000b990


	//   ....[37]....
        /*0270*/ 	.word	0x0000ba20


	//   ....[38]....
        /*0274*/ 	.word	0x0000ba60


	//   ....[39]....
        /*0278*/ 	.word	0x0000baf0


	//   ....[40]....
        /*027c*/ 	.word	0x0000bb20


	//   ....[41]....
        /*0280*/ 	.word	0x0000bb70


	//   ....[42]....
        /*0284*/ 	.word	0x0000bb90


	//   ....[43]....
        /*0288*/ 	.word	0x0000bbf0


	//   ....[44]....
        /*028c*/ 	.word	0x0000bd20


	//----- nvinfo : EIATTR_EXIT_INSTR_OFFSETS
	.align		4
.L_48:
        /*0290*/ 	.byte	0x04, 0x1c
        /*0292*/ 	.short	(.L_50 - .L_49)


	//   ....[0]....
.L_49:
        /*0294*/ 	.word	0x0000dbd0


	//----- nvinfo : EIATTR_REQNTID
	.align		4
.L_50:
        /*0298*/ 	.byte	0x04, 0x10
        /*029a*/ 	.short	(.L_52 - .L_51)
.L_51:
        /*029c*/ 	.word	0x00000040
        /*02a0*/ 	.word	0x00000001
        /*02a4*/ 	.word	0x00000001
.L_52:


//--------------------- .nv.callgraph             --------------------------
	.section	.nv.callgraph,"",@"SHT_CUDA_CALLGRAPH"
	.align	4
	.sectionentsize	8
	.align		4
        /*0000*/ 	.word	0x00000000
	.align		4
        /*0004*/ 	.word	0xffffffff
	.align		4
        /*0008*/ 	.word	0x00000000
	.align		4
        /*000c*/ 	.word	0xfffffffe
	.align		4
        /*0010*/ 	.word	0x00000000
	.align		4
        /*0014*/ 	.word	0xfffffffd
	.align		4
        /*0018*/ 	.word	0x00000000
	.align		4
        /*001c*/ 	.word	0xfffffffc


//--------------------- .nv.rel.action            --------------------------
	.section	.nv.rel.action,"",@"SHT_CUDA_RELOCINFO"
	.align	8
	.sectionentsize	8
        /*0000*/ 	.byte	0x73, 0x00, 0x00, 0x00, 0x00, 0x00, 0x00, 0x00, 0x00, 0x00, 0x00, 0x11, 0x25, 0x00, 0x05, 0x36


//--------------------- .nv.constant4             --------------------------
	.section	.nv.constant4,"a",@progbits
	.align	8
	.align		8
.nv.constant4:
        /*0000*/ 	.dword	_$_str


//--------------------- .nv.constant0.triton_red_fused__to_copy_add_amax_amin_clamp_mul_native_layer_norm_reciprocal_12 --------------------------
	.section	.nv.constant0.triton_red_fused__to_copy_add_amax_amin_clamp_mul_native_layer_norm_reciprocal_12,"a",@progbits
	.sectionflags	@""
	.align	4
.nv.constant0.triton_red_fused__to_copy_add_amax_amin_clamp_mul_native_layer_norm_reciprocal_12:
	.zero		472


//--------------------- .text.triton_red_fused__to_copy_add_amax_amin_clamp_mul_native_layer_norm_reciprocal_12 --------------------------
	.section	.text.triton_red_fused__to_copy_add_amax_amin_clamp_mul_native_layer_norm_reciprocal_12,"ax",@progbits
	.sectionflags	@"SHF_BARRIERS=1"
	.sectioninfo	@"SHI_REGISTERS=237"
	.align	128
        .global         triton_red_fused__to_copy_add_amax_amin_clamp_mul_native_layer_norm_reciprocal_12
        .type           triton_red_fused__to_copy_add_amax_amin_clamp_mul_native_layer_norm_reciprocal_12,@function
        .size           triton_red_fused__to_copy_add_amax_amin_clamp_mul_native_layer_norm_reciprocal_12,(.L_x_8 - triton_red_fused__to_copy_add_amax_amin_clamp_mul_native_layer_norm_reciprocal_12)
        .other          triton_red_fused__to_copy_add_amax_amin_clamp_mul_native_layer_norm_reciprocal_12,@"STO_CUDA_ENTRY STV_DEFAULT"
triton_red_fused__to_copy_add_amax_amin_clamp_mul_native_layer_norm_reciprocal_12:
.text.triton_red_fused__to_copy_add_amax_amin_clamp_mul_native_layer_norm_reciprocal_12:
[----:B------:R-:W-:Y:S02]  /*0000*/  IMAD.MOV.U32 R1, RZ, RZ, c[0x0][0x28] ;  /* 0x00000a00ff017624 */ /* 0x000fe400078e00ff */
[----:B------:R-:W0:Y:S01]  /*0010*/  S2R R161, SR_CTAID.X ;  /* 0x0000000000a17919 */ /* 0x000e220000002500 */
[----:B------:R-:W-:Y:S01]  /*0020*/  IMAD.MOV.U32 R5, RZ, RZ, 0x2 ;  /* 0x00000002ff057424 */ /* 0x000fe200078e00ff */
[----:B------:R-:W-:Y:S01]  /*0030*/  PRMT R8, RZ, 0x7610, R8 ;  /* 0x00007610ff087816 */ /* 0x000fe20000000008 */
[----:B------:R-:W-:Y:S01]  /*0040*/  ULDC.64 UR20, c[0x0][0x118] ;  /* 0x0000460000147ab9 */ /* 0x000fe20000000a00 */
[----:B------:R-:W-:Y:S02]  /*0050*/  PRMT R9, RZ, 0x7610, R9 ;  /* 0x00007610ff097816 */ /* 0x000fe40000000009 */
[----:B------:R-:W-:Y:S01]  /*0060*/  PRMT R10, RZ, 0x7610, R10 ;  /* 0x00007610ff0a7816 */ /* 0x000fe2000000000a */
[----:B------:R-:W1:Y:S01]  /*0070*/  S2R R169, SR_TID.X ;  /* 0x0000000000a97919 */ /* 0x000e620000002100 */
[----:B------:R-:W-:Y:S01]  /*0080*/  IMAD.MOV.U32 R6, RZ, RZ, 0x20 ;  /* 0x00000020ff067424 */ /* 0x000fe200078e00ff */
[----:B------:R-:W-:Y:S01]  /*0090*/  CS2R R158, SRZ ;  /* 0x00000000009e7805 */ /* 0x000fe2000001ff00 */
[----:B------:R-:W-:Y:S01]  /*00a0*/  IMAD.MOV.U32 R160, RZ, RZ, RZ ;  /* 0x000000ffffa07224 */ /* 0x000fe200078e00ff */
[----:B------:R-:W-:Y:S01]  /*00b0*/  CS2R R156, SRZ ;  /* 0x00000000009c7805 */ /* 0x000fe2000001ff00 */
        /* <DEDUP_REMOVED lines=12> */
[----:B0-----:R-:W-:Y:S01]  /*0180*/  IMAD.SHL.U32 R170, R161, 0x2, RZ ;  /* 0x00000002a1aa7824 */ /* 0x001fe200078e00ff */
[----:B------:R-:W-:Y:S01]  /*0190*/  CS2R R28, SRZ ;  /* 0x00000000001c7805 */ /* 0x000fe2000001ff00 */
[----:B------:R-:W-:Y:S01]  /*01a0*/  CS2R R30, SRZ ;  /* 0x00000000001e7805 */ /* 0x000fe2000001ff00 */
[----:B------:R-:W-:Y:S01]  /*01b0*/  CS2R R32, SRZ ;  /* 0x0000000000207805 */ /* 0x000fe2000001ff00 */
[CC--:B------:R-:W-:Y:S01]  /*01c0*/  IMAD.WIDE R2, R170.reuse, R5.reuse, c[0x0][0x180] ;  /* 0x00006000aa027625 */ /* 0x0c0fe200078e0205 */
[C---:B------:R-:W-:Y:S01]  /*01d0*/  IADD3 R0, R170.reuse, 0x1, RZ ;  /* 0x00000001aa007810 */ /* 0x040fe20007ffe0ff */
[----:B------:R-:W-:Y:S01]  /*01e0*/  CS2R R34, SRZ ;  /* 0x0000000000227805 */ /* 0x000fe2000001ff00 */
[----:B------:R-:W-:Y:S01]  /*01f0*/  ISETP.GE.AND P1, PT, R170, 0x200, PT ;  /* 0x00000200aa00780c */ /* 0x000fe20003f26270 */
[----:B------:R-:W-:Y:S01]  /*0200*/  CS2R R36, SRZ ;  /* 0x0000000000247805 */ /* 0x000fe2000001ff00 */
[----:B------:R-:W-:Y:S01]  /*0210*/  ISETP.GE.AND P2, PT, R0, 0x200, PT ;  /* 0x000002000000780c */ /* 0x000fe20003f46270 */
[----:B------:R-:W-:Y:S01]  /*0220*/  CS2R R38, SRZ ;  /* 0x0000000000267805 */ /* 0x000fe2000001ff00 */
[----:B------:R-:W-:Y:S01]  /*0230*/  PRMT R0, RZ, 0x7610, R0 ;  /* 0x00007610ff007816 */ /* 0x000fe20000000000 */
[----:B------:R-:W-:Y:S01]  /*0240*/  IMAD.WIDE R4, R170, R5, c[0x0][0x188] ;  /* 0x00006200aa047625 */ /* 0x000fe200078e0205 */
[----:B------:R-:W-:Y:S01]  /*0250*/  CS2R R40, SRZ ;  /* 0x0000000000287805 */ /* 0x000fe2000001ff00 */
[----:B------:R-:W-:Y:S01]  /*0260*/  CS2R R42, SRZ ;  /* 0x00000000002a7805 */ /* 0x000fe2000001ff00 */
[----:B------:R-:W-:Y:S01]  /*0270*/  CS2R R124, SRZ ;  /* 0x00000000007c7805 */ /* 0x000fe2000001ff00 */
[----:B------:R-:W-:Y:S01]  /*0280*/  CS2R R126, SRZ ;  /* 0x00000000007e7805 */ /* 0x000fe2000001ff00 */
[----:B------:R-:W-:Y:S01]  /*0290*/  CS2R R128, SRZ ;  /* 0x0000000000807805 */ /* 0x000fe2000001ff00 */
[----:B------:R-:W-:Y:S01]  /*02a0*/  CS2R R130, SRZ ;  /* 0x0000000000827805 */ /* 0x000fe2000001ff00 */
[----:B------:R-:W-:Y:S01]  /*02b0*/  CS2R R132, SRZ ;  /* 0x0000000000847805 */ /* 0x000fe2000001ff00 */
[----:B------:R-:W2:Y:S01]  /*02c0*/  @!P1 LDG.E.EL.U16 R0, [R2.64] ;  /* 0x0000001402009981 */ /* 0x000ea2000c2e1500 */
[----:B------:R-:W-:Y:S01]  /*02d0*/  CS2R R134, SRZ ;  /* 0x0000000000867805 */ /* 0x000fe2000001ff00 */
[----:B------:R-:W-:Y:S01]  /*02e0*/  CS2R R136, SRZ ;  /* 0x0000000000887805 */ /* 0x000fe2000001ff00 */
[----:B------:R-:W-:Y:S01]  /*02f0*/  CS2R R138, SRZ ;  /* 0x00000000008a7805 */ /* 0x000fe2000001ff00 */
[----:B------:R-:W3:Y:S01]  /*0300*/  @!P2 LDG.E.EL.U16 R8, [R2.64+0x2] ;  /* 0x000002140208a981 */ /* 0x000ee2000c2e1500 */
[----:B------:R-:W-:Y:S01]  /*0310*/  CS2R R140, SRZ ;  /* 0x00000000008c7805 */ /* 0x000fe2000001ff00 */
[----:B------:R-:W-:Y:S01]  /*0320*/  CS2R R142, SRZ ;  /* 0x00000000008e7805 */ /* 0x000fe2000001ff00 */
[----:B------:R-:W-:Y:S01]  /*0330*/  CS2R R144, SRZ ;  /* 0x0000000000907805 */ /* 0x000fe2000001ff00 */
[----:B------:R0:W4:Y:S01]  /*0340*/  @!P1 LDG.E.EL.U16 R9, [R4.64] ;  /* 0x0000001404099981 */ /* 0x000122000c2e1500 */
[----:B------:R-:W-:Y:S01]  /*0350*/  CS2R R146, SRZ ;  /* 0x0000000000927805 */ /* 0x000fe2000001ff00 */
[----:B------:R-:W-:-:S02]  /*0360*/  UMOV UR24, 0xfffffc00 ;  /* 0xfffffc0000187882 */ /* 0x000fc40000000000 */
[----:B------:R0:W5:Y:S01]  /*0370*/  @!P2 LDG.E.EL.U16 R10, [R4.64+0x2] ;  /* 0x00000214040aa981 */ /* 0x000162000c2e1500 */
[C---:B-1----:R-:W-:Y:S01]  /*0380*/  LOP3.LUT R163, R169.reuse, 0x3f, RZ, 0xc0, !PT ;  /* 0x0000003fa9a37812 */ /* 0x042fe200078ec0ff */
[C---:B------:R-:W-:Y:S01]  /*0390*/  IMAD.SHL.U32 R44, R169.reuse, 0x10, RZ ;  /* 0x00000010a92c7824 */ /* 0x040fe200078e00ff */
[----:B------:R-:W-:Y:S01]  /*03a0*/  LOP3.LUT R170, R170, 0x1, R169, 0xf8, !PT ;  /* 0x00000001aaaa7812 */ /* 0x000fe200078ef8a9 */
[----:B------:R-:W-:Y:S01]  /*03b0*/  IMAD.SHL.U32 R169, R169, 0x8, RZ ;  /* 0x00000008a9a97824 */ /* 0x000fe200078e00ff */
[----:B------:R-:W-:Y:S01]  /*03c0*/  UMOV UR25, 0xffffffff ;  /* 0xffffffff00197882 */ /* 0x000fe20000000000 */
[----:B------:R-:W-:Y:S01]  /*03d0*/  IMAD.WIDE.U32 R6, R163, R6, c[0x0][0x168] ;  /* 0x00005a00a3067625 */ /* 0x000fe200078e0006 */
[----:B------:R-:W-:Y:S01]  /*03e0*/  LOP3.LUT R44, R44, 0x3f0, RZ, 0xc0, !PT ;  /* 0x000003f02c2c7812 */ /* 0x000fe200078ec0ff */
[----:B------:R-:W-:Y:S01]  /*03f0*/  UMOV UR4, URZ ;  /* 0x0000003f00047c82 */ /* 0x000fe20008000000 */
[----:B------:R-:W-:Y:S01]  /*0400*/  LOP3.LUT R169, R169, 0x1f8, RZ, 0xc0, !PT ;  /* 0x000001f8a9a97812 */ /* 0x000fe200078ec0ff */
[----:B------:R-:W-:Y:S01]  /*0410*/  IMAD R161, R161, 0x1800, RZ ;  /* 0x00001800a1a17824 */ /* 0x000fe200078e02ff */
[----:B------:R-:W-:Y:S01]  /*0420*/  IADD3 R172, P0, R6, 0x6810, RZ ;  /* 0x0000681006ac7810 */ /* 0x000fe20007f1e0ff */
[----:B------:R-:W-:Y:S01]  /*0430*/  IMAD.SHL.U32 R166, R44, 0x2, RZ ;  /* 0x000000022ca67824 */ /* 0x000fe200078e00ff */
[----:B0-----:R-:W-:Y:S01]  /*0440*/  CS2R R4, SRZ ;  /* 0x0000000000047805 */ /* 0x001fe2000001ff00 */
[----:B------:R-:W-:Y:S01]  /*0450*/  IMAD.SHL.U32 R164, R169, 0x2, RZ ;  /* 0x00000002a9a47824 */ /* 0x000fe200078e00ff */
[C---:B------:R-:W-:Y:S01]  /*0460*/  LOP3.LUT R162, R161.reuse, R44, RZ, 0xfc, !PT ;  /* 0x0000002ca1a27212 */ /* 0x040fe200078efcff */
[----:B------:R-:W-:Y:S01]  /*0470*/  IMAD.X R173, RZ, RZ, R7, P0 ;  /* 0x000000ffffad7224 */ /* 0x000fe200000e0607 */
[----:B------:R-:W-:Y:S01]  /*0480*/  LOP3.LUT R161, R161, R169, RZ, 0xfc, !PT ;  /* 0x000000a9a1a17212 */ /* 0x000fe200078efcff */
[----:B------:R-:W-:Y:S01]  /*0490*/  IMAD.IADD R164, R164, 0x1, R164 ;  /* 0x00000001a4a47824 */ /* 0x000fe200078e02a4 */
[----:B------:R-:W-:Y:S01]  /*04a0*/  UMOV UR5, URZ ;  /* 0x0000003f00057c82 */ /* 0x000fe20008000000 */
[----:B------:R-:W-:Y:S01]  /*04b0*/  IMAD.IADD R165, R166, 0x1, R166 ;  /* 0x00000001a6a57824 */ /* 0x000fe200078e02a6 */
[----:B------:R-:W-:-:S02]  /*04c0*/  UMOV UR6, URZ ;  /* 0x0000003f00067c82 */ /* 0x000fc40008000000 */
[----:B------:R-:W-:Y:S02]  /*04d0*/  UMOV UR7, URZ ;  /* 0x0000003f00077c82 */ /* 0x000fe40008000000 */
[----:B------:R-:W-:Y:S02]  /*04e0*/  UMOV UR8, URZ ;  /* 0x0000003f00087c82 */ /* 0x000fe40008000000 */
[----:B------:R-:W-:Y:S02]  /*04f0*/  UMOV UR9, URZ ;  /* 0x0000003f00097c82 */ /* 0x000fe40008000000 */
[----:B------:R-:W-:Y:S02]  /*0500*/  UMOV UR10, URZ ;  /* 0x0000003f000a7c82 */ /* 0x000fe40008000000 */
[----:B------:R-:W-:Y:S02]  /*0510*/  UMOV UR11, URZ ;  /* 0x0000003f000b7c82 */ /* 0x000fe40008000000 */
        /* <DEDUP_REMOVED lines=8> */
[----:B------:R-:W-:Y:S02]  /*05a0*/  ULDC.64 UR28, c[0x0][0x198] ;  /* 0x00006600001c7ab9 */ /* 0x000fe40000000a00 */
[----:B------:R-:W-:Y:S02]  /*05b0*/  ULDC.64 UR26, c[0x0][0x190] ;  /* 0x00006400001a7ab9 */ /* 0x000fe40000000a00 */
[----:B------:R-:W-:Y:S01]  /*05c0*/  ULDC.64 UR22, c[0x0][0x170] ;  /* 0x00005c0000167ab9 */ /* 0x000fe20000000a00 */
[----:B--2---:R-:W-:Y:S02]  /*05d0*/  IMAD.U32 R6, R0, 0x10000, RZ ;  /* 0x0001000000067824 */ /* 0x004fe400078e00ff */
[----:B---3--:R-:W-:-:S03]  /*05e0*/  IMAD.U32 R2, R8, 0x10000, RZ ;  /* 0x0001000008027824 */ /* 0x008fc600078e00ff */
[----:B------:R-:W-:Y:S02]  /*05f0*/  FSETP.GE.AND P0, PT, R6, RZ, PT ;  /* 0x000000ff0600720b */ /* 0x000fe40003f06000 */
[----:B------:R-:W-:Y:S01]  /*0600*/  CS2R R6, SRZ ;  /* 0x0000000000067805 */ /* 0x000fe2000001ff00 */
[----:B----4-:R-:W-:Y:S01]  /*0610*/  IMAD.U32 R3, R9, 0x10000, RZ ;  /* 0x0001000009037824 */ /* 0x010fe200078e00ff */
[----:B------:R-:W-:Y:S02]  /*0620*/  FSETP.GE.AND P3, PT, R2, RZ, PT ;  /* 0x000000ff0200720b */ /* 0x000fe40003f66000 */
[----:B------:R-:W-:Y:S01]  /*0630*/  SEL R0, R0, RZ, !P0 ;  /* 0x000000ff00007207 */ /* 0x000fe20004000000 */
[----:B-----5:R-:W-:Y:S01]  /*0640*/  IMAD.U32 R2, R10, 0x10000, RZ ;  /* 0x000100000a027824 */ /* 0x020fe200078e00ff */
[----:B------:R-:W-:Y:S02]  /*0650*/  SEL R8, R8, RZ, !P3 ;  /* 0x000000ff08087207 */ /* 0x000fe40005800000 */
[----:B------:R-:W-:Y:S01]  /*0660*/  FSETP.GTU.AND P4, PT, R3, RZ, PT ;  /* 0x000000ff0300720b */ /* 0x000fe20003f8c000 */
[----:B------:R-:W-:Y:S01]  /*0670*/  IMAD.U32 R0, R0, 0x10000, RZ ;  /* 0x0001000000007824 */ /* 0x000fe200078e00ff */
[----:B------:R-:W-:Y:S01]  /*0680*/  FSETP.GTU.AND P3, PT, R2, RZ, PT ;  /* 0x000000ff0200720b */ /* 0x000fe20003f6c000 */
[----:B------:R-:W-:Y:S01]  /*0690*/  IMAD.U32 R8, R8, 0x10000, RZ ;  /* 0x0001000008087824 */ /* 0x000fe200078e00ff */
[----:B------:R-:W-:Y:S01]  /*06a0*/  SEL R9, R9, RZ, P4 ;  /* 0x000000ff09097207 */ /* 0x000fe20002000000 */
[----:B------:R-:W-:Y:S01]  /*06b0*/  FADD R168, RZ, -R0 ;  /* 0x80000000ffa87221 */ /* 0x000fe20000000000 */
[----:B------:R-:W-:Y:S01]  /*06c0*/  SEL R10, R10, RZ, P3 ;  /* 0x000000ff0a0a7207 */ /* 0x000fe20001800000 */
[----:B------:R-:W-:Y:S01]  /*06d0*/  FADD R167, RZ, -R8 ;  /* 0x80000008ffa77221 */ /* 0x000fe20000000000 */
[----:B------:R-:W-:Y:S01]  /*06e0*/  IMAD.MOV.U32 R0, RZ, RZ, RZ ;  /* 0x000000ffff007224 */ /* 0x000fe200078e00ff */
[----:B------:R-:W-:Y:S01]  /*06f0*/  CS2R R2, SRZ ;  /* 0x0000000000027805 */ /* 0x000fe2000001ff00 */
[----:B------:R-:W-:Y:S01]  /*0700*/  FSETP.NAN.AND P0, PT, R168, R168, PT ;  /* 0x000000a8a800720b */ /* 0x000fe20003f08000 */
[----:B------:R-:W-:Y:S01]  /*0710*/  IMAD.U32 R9, R9, 0x10000, RZ ;  /* 0x0001000009097824 */ /* 0x000fe200078e00ff */
[----:B------:R-:W-:Y:S01]  /*0720*/  FSETP.NAN.AND P5, PT, R167, R167, PT ;  /* 0x000000a7a700720b */ /* 0x000fe20003fa8000 */
[----:B------:R-:W-:-:S03]  /*0730*/  IMAD.U32 R10, R10, 0x10000, RZ ;  /* 0x000100000a0a7824 */ /* 0x000fc600078e00ff */
[----:B------:R-:W-:Y:S02]  /*0740*/  FSETP.GT.AND P3, PT, R168, R9, PT ;  /* 0x00000009a800720b */ /* 0x000fe40003f64000 */
[----:B------:R-:W-:-:S05]  /*0750*/  FSETP.GT.AND P4, PT, R167, R10, PT ;  /* 0x0000000aa700720b */ /* 0x000fca0003f84000 */
[----:B------:R-:W-:Y:S02]  /*0760*/  @!P0 FSEL R168, R168, R9, P3 ;  /* 0x00000009a8a88208 */ /* 0x000fe40001800000 */
[----:B------:R-:W-:Y:S01]  /*0770*/  @!P5 FSEL R167, R167, R10, P4 ;  /* 0x0000000aa7a7d208 */ /* 0x000fe20002000000 */
[----:B------:R-:W-:Y:S01]  /*0780*/  CS2R R8, SRZ ;  /* 0x0000000000087805 */ /* 0x000fe2000001ff00 */
[----:B------:R-:W-:Y:S01]  /*0790*/  CS2R R10, SRZ ;  /* 0x00000000000a7805 */ /* 0x000fe2000001ff00 */
[----:B------:R-:W-:Y:S02]  /*07a0*/  FMUL R168, R168, 0.0078740157186985015869 ;  /* 0x3c010204a8a87820 */ /* 0x000fe40000400000 */
[----:B------:R-:W-:-:S03]  /*07b0*/  FMUL R167, R167, 0.0078740157186985015869 ;  /* 0x3c010204a7a77820 */ /* 0x000fc60000400000 */
[C---:B------:R-:W-:Y:S02]  /*07c0*/  FSETP.GT.AND P0, PT, R168.reuse, 9.9999997473787516356e-06, PT ;  /* 0x3727c5aca800780b */ /* 0x040fe40003f04000 */
[C---:B------:R-:W-:Y:S02]  /*07d0*/  FSETP.GT.AND P3, PT, R167.reuse, 9.9999997473787516356e-06, PT ;  /* 0x3727c5aca700780b */ /* 0x040fe40003f64000 */
[----:B------:R-:W-:Y:S02]  /*07e0*/  FSETP.NAN.AND P4, PT, R168, R168, PT ;  /* 0x000000a8a800720b */ /* 0x000fe40003f88000 */
[----:B------:R-:W-:-:S07]  /*07f0*/  FSETP.NAN.AND P5, PT, R167, R167, PT ;  /* 0x000000a7a700720b */ /* 0x000fce0003fa8000 */
[----:B------:R-:W-:Y:S02]  /*0800*/  @!P0 FSEL R168, R168, 9.9999997473787516356e-06, P4 ;  /* 0x3727c5aca8a88808 */ /* 0x000fe40002000000 */
[----:B------:R-:W-:Y:S02]  /*0810*/  @!P3 FSEL R167, R167, 9.9999997473787516356e-06, P5 ;  /* 0x3727c5aca7a7b808 */ /* 0x000fe40002800000 */
.L_x_2:
[----:B------:R-:W-:Y:S01]  /*0820*/  IADD3 R180, R162, UR24, RZ ;  /* 0x00000018a2b47c10 */ /* 0x000fe2000fffe0ff */
[----:B------:R-:W-:Y:S01]  /*0830*/  IMAD.MOV.U32 R57, RZ, RZ, 0x2 ;  /* 0x00000002ff397424 */ /* 0x000fe200078e00ff */
[----:B------:R-:W-:Y:S01]  /*0840*/  CS2R R52, SRZ ;  /* 0x0000000000347805 */ /* 0x000fe2000001ff00 */
[----:B------:R-:W-:Y:S01]  /*0850*/  CS2R R54, SRZ ;  /* 0x0000000000367805 */ /* 0x000fe2000001ff00 */
[C---:B------:R-:W-:Y:S01]  /*0860*/  IADD3 R78, R180.reuse, 0x400, RZ ;  /* 0x00000400b44e7810 */ /* 0x040fe20007ffe0ff */
[----:B------:R-:W-:Y:S01]  /*0870*/  CS2R R60, SRZ ;  /* 0x00000000003c7805 */ /* 0x000fe2000001ff00 */
[----:B------:R-:W-:Y:S01]  /*0880*/  IADD3 R98, R180, 0x408, RZ ;  /* 0x00000408b4627810 */ /* 0x000fe20007ffe0ff */
[----:B------:R-:W-:Y:S02]  /*0890*/  CS2R R62, SRZ ;  /* 0x00000000003e7805 */ /* 0x000fe4000001ff00 */
[----:B------:R-:W-:-:S04]  /*08a0*/  IMAD.WIDE R44, R78, R57, c[0x0][0x160] ;  /* 0x000058004e2c7625 */ /* 0x000fc800078e0239 */
[----:B------:R-:W-:Y:S01]  /*08b0*/  IMAD.WIDE R46, R98, R57, c[0x0][0x160] ;  /* 0x00005800622e7625 */ /* 0x000fe200078e0239 */
[----:B------:R-:W2:Y:S01]  /*08c0*/  @!P1 LDG.E.EF.128 R52, [R44.64] ;  /* 0x000000142c349981 */ /* 0x000ea2000c0e1d00 */
[----:B------:R-:W-:-:S03]  /*08d0*/  CS2R R64, SRZ ;  /* 0x0000000000407805 */ /* 0x000fc6000001ff00 */
[----:B------:R-:W3:Y:S01]  /*08e0*/  @!P1 LDG.E.EF.128 R60, [R46.64] ;  /* 0x000000142e3c9981 */ /* 0x000ee2000c0e1d00 */
[C---:B------:R-:W-:Y:S01]  /*08f0*/  IADD3 R106, R180.reuse, 0x1000, RZ ;  /* 0x00001000b46a7810 */ /* 0x040fe20007ffe0ff */
[----:B------:R-:W-:Y:S01]  /*0900*/  CS2R R66, SRZ ;  /* 0x0000000000427805 */ /* 0x000fe2000001ff00 */
[----:B------:R-:W-:Y:S01]  /*0910*/  IADD3 R178, R180, 0x1008, RZ ;  /* 0x00001008b4b27810 */ /* 0x000fe20007ffe0ff */
[----:B------:R-:W-:Y:S01]  /*0920*/  CS2R R68, SRZ ;  /* 0x0000000000447805 */ /* 0x000fe2000001ff00 */
[----:B------:R-:W-:Y:S01]  /*0930*/  CS2R R70, SRZ ;  /* 0x0000000000467805 */ /* 0x000fe2000001ff00 */
[----:B------:R-:W-:-:S04]  /*0940*/  IMAD.WIDE R48, R106, R57, c[0x0][0x160] ;  /* 0x000058006a307625 */ /* 0x000fc800078e0239 */
[----:B------:R-:W-:Y:S01]  /*0950*/  IMAD.WIDE R56, R178, R57, c[0x0][0x160] ;  /* 0x00005800b2387625 */ /* 0x000fe200078e0239 */
[----:B------:R0:W4:Y:S04]  /*0960*/  @!P1 LDG.E.EF.128 R64, [R48.64] ;  /* 0x0000001430409981 */ /* 0x000128000c0e1d00 */
[----:B------:R1:W5:Y:S01]  /*0970*/  @!P1 LDG.E.EF.128 R68, [R56.64] ;  /* 0x0000001438449981 */ /* 0x000362000c0e1d00 */
[----:B------:R-:W-:Y:S02]  /*0980*/  IMAD.SHL.U32 R193, R169, 0x2, RZ ;  /* 0x00000002a9c17824 */ /* 0x000fe400078e00ff */
[----:B------:R-:W-:Y:S01]  /*0990*/  IMAD.U32 R80, RZ, RZ, UR22 ;  /* 0x00000016ff507e24 */ /* 0x000fe2000f8e00ff */
[----:B------:R-:W-:Y:S01]  /*09a0*/  BAR.SYNC.DEFER_BLOCKING 0x0 ;  /* 0x0000000000007b1d */ /* 0x000fe20000010000 */
[----:B------:R-:W-:-:S02]  /*09b0*/  IMAD.U32 R81, RZ, RZ, UR23 ;  /* 0x00000017ff517e24 */ /* 0x000fc4000f8e00ff */
[----:B------:R-:W-:Y:S02]  /*09c0*/  IMAD.MOV.U32 R181, RZ, RZ, 0x4 ;  /* 0x00000004ffb57424 */ /* 0x000fe400078e00ff */
[----:B------:R-:W-:Y:S01]  /*09d0*/  IMAD.WIDE.U32 R80, R163, 0x10, R80 ;  /* 0x00000010a3507825 */ /* 0x000fe200078e0050 */
[----:B------:R-:W-:Y:S01]  /*09e0*/  IADD3 R82, R180, 0x404, RZ ;  /* 0x00000404b4527810 */ /* 0x000fe20007ffe0ff */
[----:B-1----:R-:W-:Y:S01]  /*09f0*/  CS2R R56, SRZ ;  /* 0x0000000000387805 */ /* 0x002fe2000001ff00 */
[----:B------:R-:W-:Y:S01]  /*0a00*/  CS2R R58, SRZ ;  /* 0x00000000003a7805 */ /* 0x000fe2000001ff00 */
[----:B------:R-:W-:Y:S01]  /*0a10*/  IMAD.WIDE R78, R78, R181, c[0x0][0x178] ;  /* 0x00005e004e4e7625 */ /* 0x000fe200078e02b5 */
[----:B------:R-:W-:-:S03]  /*0a20*/  IADD3 R100, R180, 0x40c, RZ ;  /* 0x0000040cb4647810 */ /* 0x000fc60007ffe0ff */
[-C--:B------:R-:W-:Y:S01]  /*0a30*/  IMAD.WIDE R82, R82, R181.reuse, c[0x0][0x178] ;  /* 0x00005e0052527625 */ /* 0x080fe200078e02b5 */
[----:B------:R-:W-:Y:S01]  /*0a40*/  CS2R R72, SRZ ;  /* 0x0000000000487805 */ /* 0x000fe2000001ff00 */
[----:B------:R-:W-:Y:S01]  /*0a50*/  CS2R R74, SRZ ;  /* 0x00000000004a7805 */ /* 0x000fe2000001ff00 */
[----:B------:R-:W-:Y:S01]  /*0a60*/  CS2R R76, SRZ ;  /* 0x00000000004c7805 */ /* 0x000fe2000001ff00 */
[----:B------:R-:W-:-:S04]  /*0a70*/  IMAD.WIDE R98, R98, R181, c[0x0][0x178] ;  /* 0x00005e0062627625 */ /* 0x000fc800078e02b5 */
[-C--:B------:R-:W-:Y:S01]  /*0a80*/  IMAD.WIDE R100, R100, R181.reuse, c[0x0][0x178] ;  /* 0x00005e0064647625 */ /* 0x080fe200078e02b5 */
[----:B------:R-:W-:Y:S01]  /*0a90*/  IADD3 R108, R180, 0x1004, RZ ;  /* 0x00001004b46c7810 */ /* 0x000fe20007ffe0ff */
[----:B------:R-:W-:Y:S01]  /*0aa0*/  CS2R R96, SRZ ;  /* 0x0000000000607805 */ /* 0x000fe2000001ff00 */
[----:B------:R-:W-:Y:S01]  /*0ab0*/  CS2R R92, SRZ ;  /* 0x00000000005c7805 */ /* 0x000fe2000001ff00 */
[----:B------:R-:W-:Y:S02]  /*0ac0*/  CS2R R94, SRZ ;  /* 0x00000000005e7805 */ /* 0x000fe4000001ff00 */
[----:B------:R-:W-:Y:S01]  /*0ad0*/  IMAD.WIDE R108, R108, R181, c[0x0][0x178] ;  /* 0x00005e006c6c7625 */ /* 0x000fe200078e02b5 */
[----:B------:R-:W-:-:S03]  /*0ae0*/  IADD3 R180, R180, 0x100c, RZ ;  /* 0x0000100cb4b47810 */ /* 0x000fc60007ffe0ff */
[----:B------:R-:W-:Y:S01]  /*0af0*/  IMAD.WIDE R106, R106, R181, c[0x0][0x178] ;  /* 0x00005e006a6a7625 */ /* 0x000fe200078e02b5 */
[----:B------:R-:W-:Y:S01]  /*0b00*/  CS2R R102, SRZ ;  /* 0x0000000000667805 */ /* 0x000fe2000001ff00 */
[----:B------:R-:W-:Y:S02]  /*0b10*/  CS2R R104, SRZ ;  /* 0x0000000000687805 */ /* 0x000fe4000001ff00 */
[----:B------:R-:W-:Y:S02]  /*0b20*/  IMAD.U32 R176, RZ, RZ, UR26 ;  /* 0x0000001affb07e24 */ /* 0x000fe4000f8e00ff */
[----:B------:R-:W-:Y:S02]  /*0b30*/  IMAD.U32 R177, RZ, RZ, UR27 ;  /* 0x0000001bffb17e24 */ /* 0x000fe4000f8e00ff */
[----:B------:R-:W-:Y:S02]  /*0b40*/  IMAD.U32 R174, RZ, RZ, UR28 ;  /* 0x0000001cffae7e24 */ /* 0x000fe4000f8e00ff */
[----:B------:R-:W-:-:S02]  /*0b50*/  IMAD.U32 R175, RZ, RZ, UR29 ;  /* 0x0000001dffaf7e24 */ /* 0x000fc4000f8e00ff */
[----:B------:R-:W-:-:S04]  /*0b60*/  IMAD.WIDE R178, R178, R181, c[0x0][0x178] ;  /* 0x00005e00b2b27625 */ /* 0x000fc800078e02b5 */
[----:B------:R-:W-:-:S04]  /*0b70*/  IMAD.WIDE R180, R180, R181, c[0x0][0x178] ;  /* 0x00005e00b4b47625 */ /* 0x000fc800078e02b5 */
[----:B------:R-:W-:-:S04]  /*0b80*/  IMAD.WIDE.U32 R176, R163, 0x10, R176 ;  /* 0x00000010a3b07825 */ /* 0x000fc800078e00b0 */
[----:B------:R-:W-:Y:S01]  /*0b90*/  IMAD.WIDE.U32 R174, R163, 0x10, R174 ;  /* 0x00000010a3ae7825 */ /* 0x000fe200078e00ae */
[----:B--2---:R1:W-:Y:S04]  /*0ba0*/  STS.128 [R166], R52 ;  /* 0x00000034a6007388 */ /* 0x0043e80000000c00 */
[----:B---3--:R2:W-:Y:S04]  /*0bb0*/  STS.128 [R166+0x10], R60 ;  /* 0x0000103ca6007388 */ /* 0x0085e80000000c00 */
[----:B------:R-:W-:Y:S06]  /*0bc0*/  BAR.SYNC.DEFER_BLOCKING 0x0 ;  /* 0x0000000000007b1d */ /* 0x000fec0000010000 */
[----:B------:R-:W-:Y:S04]  /*0bd0*/  LDS.128 R44, [R193] ;  /* 0x00000000c12c7984 */ /* 0x000fe80000000c00 */
[----:B0-----:R-:W0:Y:S04]  /*0be0*/  LDS.128 R48, [R193+0x400] ;  /* 0x00040000c1307984 */ /* 0x001e280000000c00 */
[----:B------:R-:W-:Y:S06]  /*0bf0*/  BAR.SYNC.DEFER_BLOCKING 0x0 ;  /* 0x0000000000007b1d */ /* 0x000fec0000010000 */
[----:B----4-:R3:W-:Y:S04]  /*0c00*/  STS.128 [R166], R64 ;  /* 0x00000040a6007388 */ /* 0x0107e80000000c00 */
[----:B-----5:R4:W-:Y:S04]  /*0c10*/  STS.128 [R166+0x10], R68 ;  /* 0x00001044a6007388 */ /* 0x0209e80000000c00 */
[----:B------:R-:W-:Y:S06]  /*0c20*/  BAR.SYNC.DEFER_BLOCKING 0x0 ;  /* 0x0000000000007b1d */ /* 0x000fec0000010000 */
[----:B-1----:R1:W5:Y:S01]  /*0c30*/  LDG.E.EL.128 R52, [R80.64+0x3400] ;  /* 0x0034001450347981 */ /* 0x002362000c2e1d00 */
[----:B--2---:R-:W-:Y:S01]  /*0c40*/  CS2R R60, SRZ ;  /* 0x00000000003c7805 */ /* 0x004fe2000001ff00 */
[----:B------:R-:W-:-:S02]  /*0c50*/  CS2R R62, SRZ ;  /* 0x00000000003e7805 */ /* 0x000fc4000001ff00 */
[----:B---3--:R-:W2:Y:S04]  /*0c60*/  LDG.E.EL.128 R64, [R172.64] ;  /* 0x00000014ac407981 */ /* 0x008ea8000c2e1d00 */
[----:B------:R3:W2:Y:S04]  /*0c70*/  @!P1 LDG.E.EF.128 R56, [R78.64] ;  /* 0x000000144e389981 */ /* 0x0006a8000c0e1d00 */
[----:B----4-:R-:W4:Y:S04]  /*0c80*/  LDG.E.EL.128 R68, [R172.64+-0x10] ;  /* 0xfffff014ac447981 */ /* 0x010f28000c2e1d00 */
[----:B------:R1:W4:Y:S01]  /*0c90*/  @!P1 LDG.E.EF.128 R60, [R82.64] ;  /* 0x00000014523c9981 */ /* 0x000322000c0e1d00 */
[----:B---3--:R-:W-:-:S03]  /*0ca0*/  CS2R R78, SRZ ;  /* 0x00000000004e7805 */ /* 0x008fc6000001ff00 */
[----:B------:R3:W4:Y:S04]  /*0cb0*/  @!P1 LDG.E.EF.128 R72, [R98.64] ;  /* 0x0000001462489981 */ /* 0x000728000c0e1d00 */
[----:B------:R0:W4:Y:S04]  /*0cc0*/  @!P1 LDG.E.EF.128 R76, [R100.64] ;  /* 0x00000014644c9981 */ /* 0x000128000c0e1d00 */
[----:B-1----:R-:W4:Y:S04]  /*0cd0*/  LDG.E.EL.128 R80, [R80.64+0x3000] ;  /* 0x0030001450507981 */ /* 0x002f28000c2e1d00 */
[----:B------:R-:W4:Y:S04]  /*0ce0*/  LDG.E.EL.128 R84, [R172.64+-0x810] ;  /* 0xfff7f014ac547981 */ /* 0x000f28000c2e1d00 */
[----:B------:R-:W4:Y:S01]  /*0cf0*/  LDG.E.EL.128 R88, [R172.64+-0x800] ;  /* 0xfff80014ac587981 */ /* 0x000f22000c2e1d00 */
[----:B---3--:R-:W-:Y:S01]  /*0d00*/  CS2R R98, SRZ ;  /* 0x0000000000627805 */ /* 0x008fe2000001ff00 */
[----:B0-----:R-:W-:-:S02]  /*0d10*/  CS2R R100, SRZ ;  /* 0x0000000000647805 */ /* 0x001fc4000001ff00 */
[----:B------:R0:W3:Y:S04]  /*0d20*/  @!P1 LDG.E.EF.128 R92, [R106.64] ;  /* 0x000000146a5c9981 */ /* 0x0000e8000c0e1d00 */
[----:B------:R1:W3:Y:S04]  /*0d30*/  @!P1 LDG.E.EF.128 R96, [R108.64] ;  /* 0x000000146c609981 */ /* 0x0002e8000c0e1d00 */
[----:B------:R1:W3:Y:S01]  /*0d40*/  @!P1 LDG.E.EF.128 R100, [R178.64] ;  /* 0x00000014b2649981 */ /* 0x0002e2000c0e1d00 */
[----:B0-----:R-:W-:-:S03]  /*0d50*/  CS2R R106, SRZ ;  /* 0x00000000006a7805 */ /* 0x001fc6000001ff00 */
[----:B------:R0:W3:Y:S04]  /*0d60*/  LDG.E.EL.128 R116, [R174.64] ;  /* 0x00000014ae747981 */ /* 0x0000e8000c2e1d00 */
[----:B------:R2:W3:Y:S04]  /*0d70*/  @!P1 LDG.E.EF.128 R104, [R180.64] ;  /* 0x00000014b4689981 */ /* 0x0004e8000c0e1d00 */
[----:B-1----:R1:W3:Y:S04]  /*0d80*/  LDG.E.EL.128 R108, [R176.64] ;  /* 0x00000014b06c7981 */ /* 0x0022e8000c2e1d00 */
[----:B------:R0:W3:Y:S04]  /*0d90*/  LDG.E.EL.128 R120, [R174.64+0x400] ;  /* 0x00040014ae787981 */ /* 0x0000e8000c2e1d00 */
[----:B------:R1:W3:Y:S01]  /*0da0*/  LDG.E.EL.128 R112, [R176.64+0x400] ;  /* 0x00040014b0707981 */ /* 0x0002e2000c2e1d00 */
[----:B------:R-:W-:-:S02]  /*0db0*/  PRMT R185, R51, 0x7632, R185 ;  /* 0x0000763233b97816 */ /* 0x000fc400000000b9 */
[C---:B0-----:R-:W-:Y:S01]  /*0dc0*/  PRMT R174, R48.reuse, 0x7632, R174 ;  /* 0x0000763230ae7816 */ /* 0x041fe200000000ae */
[----:B------:R-:W-:Y:S01]  /*0dd0*/  IMAD.U32 R175, R48, 0x10000, RZ ;  /* 0x0001000030af7824 */ /* 0x000fe200078e00ff */
[C---:B------:R-:W-:Y:S01]  /*0de0*/  PRMT R178, R49.reuse, 0x7632, R178 ;  /* 0x0000763231b27816 */ /* 0x040fe200000000b2 */
[----:B------:R-:W-:Y:S01]  /*0df0*/  IMAD.U32 R171, R49, 0x10000, RZ ;  /* 0x0001000031ab7824 */ /* 0x000fe200078e00ff */
[----:B------:R-:W-:Y:S01]  /*0e00*/  PRMT R196, R47, 0x7632, R196 ;  /* 0x000076322fc47816 */ /* 0x000fe200000000c4 */
[----:B-1----:R-:W-:Y:S01]  /*0e10*/  IMAD.U32 R176, R51, 0x10000, RZ ;  /* 0x0001000033b07824 */ /* 0x002fe200078e00ff */
[----:B------:R-:W-:Y:S01]  /*0e20*/  SHF.L.U32 R201, R47, 0x10, RZ ;  /* 0x000000102fc97819 */ /* 0x000fe200000006ff */
[C---:B------:R-:W-:Y:S01]  /*0e30*/  IMAD.U32 R199, R46.reuse, 0x10000, RZ ;  /* 0x000100002ec77824 */ /* 0x040fe200078e00ff */
[----:B------:R-:W-:Y:S01]  /*0e40*/  PRMT R198, R46, 0x7632, R198 ;  /* 0x000076322ec67816 */ /* 0x000fe200000000c6 */
[C---:B------:R-:W-:Y:S01]  /*0e50*/  IMAD.U32 R182, R45.reuse, 0x10000, RZ ;  /* 0x000100002db67824 */ /* 0x040fe200078e00ff */
[----:B------:R-:W-:Y:S01]  /*0e60*/  PRMT R187, R45, 0x7632, R187 ;  /* 0x000076322dbb7816 */ /* 0x000fe200000000bb */
[C---:B------:R-:W-:Y:S01]  /*0e70*/  IMAD.U32 R184, R44.reuse, 0x10000, RZ ;  /* 0x000100002cb87824 */ /* 0x040fe200078e00ff */
[----:B------:R-:W-:-:S02]  /*0e80*/  PRMT R189, R44, 0x7632, R189 ;  /* 0x000076322cbd7816 */ /* 0x000fc400000000bd */
[----:B------:R-:W0:Y:S01]  /*0e90*/  LDS.128 R44, [R193] ;  /* 0x00000000c12c7984 */ /* 0x000e220000000c00 */
[C---:B------:R-:W-:Y:S01]  /*0ea0*/  PRMT R179, R50.reuse, 0x7632, R179 ;  /* 0x0000763232b37816 */ /* 0x040fe200000000b3 */
[----:B------:R-:W-:Y:S02]  /*0eb0*/  IMAD.U32 R177, R50, 0x10000, RZ ;  /* 0x0001000032b17824 */ /* 0x000fe400078e00ff */
[----:B------:R-:W-:Y:S02]  /*0ec0*/  IMAD.U32 R196, R196, 0x10000, RZ ;  /* 0x00010000c4c47824 */ /* 0x000fe400078e00ff */
[----:B------:R-:W-:Y:S01]  /*0ed0*/  IMAD.U32 R198, R198, 0x10000, RZ ;  /* 0x00010000c6c67824 */ /* 0x000fe200078e00ff */
[----:B------:R-:W-:-:S04]  /*0ee0*/  UISETP.NE.U32.AND UP0, UPT, UR24, -0x400, UPT ;  /* 0xfffffc001800788c */ /* 0x000fc8000bf05070 */
[----:B------:R-:W-:Y:S01]  /*0ef0*/  UISETP.NE.AND.EX UP0, UPT, UR25, -0x1, UPT, UP0 ;  /* 0xffffffff1900788c */ /* 0x000fe2000bf05300 */
[----:B-----5:R-:W-:Y:S01]  /*0f00*/  PRMT R48, R55, 0x7632, R48 ;  /* 0x0000763237307816 */ /* 0x020fe20000000030 */
[C---:B------:R-:W-:Y:S01]  /*0f10*/  IMAD.U32 R51, R54.reuse, 0x10000, RZ ;  /* 0x0001000036337824 */ /* 0x040fe200078e00ff */
[----:B------:R-:W-:-:S03]  /*0f20*/  PRMT R49, R54, 0x7632, R49 ;  /* 0x0000763236317816 */ /* 0x000fc60000000031 */
[----:B------:R-:W-:Y:S01]  /*0f30*/  IMAD.U32 R48, R48, 0x10000, RZ ;  /* 0x0001000030307824 */ /* 0x000fe200078e00ff */
[----:B--2---:R-:W-:Y:S01]  /*0f40*/  FADD R180, R64, R51 ;  /* 0x0000003340b47221 */ /* 0x004fe20000000000 */
[----:B------:R-:W-:Y:S02]  /*0f50*/  IMAD.U32 R186, R49, 0x10000, RZ ;  /* 0x0001000031ba7824 */ /* 0x000fe400078e00ff */
[----:B------:R-:W-:Y:S02]  /*0f60*/  FADD R183, R67, R48 ;  /* 0x0000003043b77221 */ /* 0x000fe40000000000 */
[----:B------:R-:W1:Y:S01]  /*0f70*/  LDS.128 R48, [R193+0x400] ;  /* 0x00040000c1307984 */ /* 0x000e620000000c00 */
[----:B------:R-:W-:Y:S01]  /*0f80*/  PRMT R54, R53, 0x7632, R54 ;  /* 0x0000763235367816 */ /* 0x000fe20000000036 */
[----:B------:R-:W-:Y:S02]  /*0f90*/  IMAD.U32 R181, R55, 0x10000, RZ ;  /* 0x0001000037b57824 */ /* 0x000fe400078e00ff */
[----:B------:R-:W-:Y:S01]  /*0fa0*/  IMAD.U32 R55, R53, 0x10000, RZ ;  /* 0x0001000035377824 */ /* 0x000fe200078e00ff */
[C---:B------:R-:W-:Y:S01]  /*0fb0*/  PRMT R53, R52.reuse, 0x7632, R53 ;  /* 0x0000763234357816 */ /* 0x040fe20000000035 */
[----:B------:R-:W-:-:S02]  /*0fc0*/  IMAD.U32 R191, R52, 0x10000, RZ ;  /* 0x0001000034bf7824 */ /* 0x000fc400078e00ff */
[----:B------:R-:W-:Y:S01]  /*0fd0*/  IMAD.U32 R54, R54, 0x10000, RZ ;  /* 0x0001000036367824 */ /* 0x000fe200078e00ff */
[----:B----4-:R-:W-:Y:S01]  /*0fe0*/  FADD R188, R70, R55 ;  /* 0x0000003746bc7221 */ /* 0x010fe20000000000 */
[----:B------:R-:W-:Y:S01]  /*0ff0*/  FADD R190, R68, R191 ;  /* 0x000000bf44be7221 */ /* 0x000fe20000000000 */
[----:B------:R-:W-:Y:S01]  /*1000*/  IMAD.U32 R192, R53, 0x10000, RZ ;  /* 0x0001000035c07824 */ /* 0x000fe200078e00ff */
[----:B------:R-:W-:Y:S01]  /*1010*/  FADD R191, R71, R54 ;  /* 0x0000003647bf7221 */ /* 0x000fe20000000000 */
[----:B------:R-:W-:Y:S02]  /*1020*/  I2FP.F32.S32 R207, R74 ;  /* 0x0000004a00cf7245 */ /* 0x000fe40000201400 */
[----:B------:R-:W-:Y:S02]  /*1030*/  PRMT R52, R83, 0x7632, R52 ;  /* 0x0000763253347816 */ /* 0x000fe40000000034 */
[----:B------:R-:W-:Y:S02]  /*1040*/  PRMT R53, R82, 0x7632, R53 ;  /* 0x0000763252357816 */ /* 0x000fe40000000035 */
[----:B------:R-:W-:-:S02]  /*1050*/  PRMT R54, R81, 0x7632, R54 ;  /* 0x0000763251367816 */ /* 0x000fc40000000036 */
[----:B------:R-:W-:Y:S01]  /*1060*/  PRMT R55, R80, 0x7632, R55 ;  /* 0x0000763250377816 */ /* 0x000fe20000000037 */
[----:B------:R-:W-:Y:S01]  /*1070*/  FADD R186, R65, R186 ;  /* 0x000000ba41ba7221 */ /* 0x000fe20000000000 */
[----:B------:R-:W-:Y:S01]  /*1080*/  I2FP.F32.S32 R209, R75 ;  /* 0x0000004b00d17245 */ /* 0x000fe20000201400 */
[----:B------:R-:W-:Y:S01]  /*1090*/  FADD R192, R69, R192 ;  /* 0x000000c045c07221 */ /* 0x000fe20000000000 */
[----:B------:R-:W-:Y:S01]  /*10a0*/  I2FP.F32.S32 R215, R78 ;  /* 0x0000004e00d77245 */ /* 0x000fe20000201400 */
[----:B0-----:R-:W-:Y:S01]  /*10b0*/  IMAD.U32 R75, R46, 0x10000, RZ ;  /* 0x000100002e4b7824 */ /* 0x001fe200078e00ff */
[----:B------:R-:W-:Y:S01]  /*10c0*/  I2FP.F32.S32 R217, R79 ;  /* 0x0000004f00d97245 */ /* 0x000fe20000201400 */
[----:B------:R-:W-:Y:S01]  /*10d0*/  IMAD.U32 R79, R44, 0x10000, RZ ;  /* 0x000100002c4f7824 */ /* 0x000fe200078e00ff */
[----:B------:R-:W-:Y:S01]  /*10e0*/  I2FP.F32.S32 R57, R57 ;  /* 0x0000003900397245 */ /* 0x000fe20000201400 */
[----:B------:R-:W-:Y:S01]  /*10f0*/  IMAD.U32 R54, R54, 0x10000, RZ ;  /* 0x0001000036367824 */ /* 0x000fe200078e00ff */
[----:B------:R-:W-:Y:S01]  /*1100*/  I2FP.F32.S32 R59, R59 ;  /* 0x0000003b003b7245 */ /* 0x000fe20000201400 */
[----:B------:R-:W-:Y:S01]  /*1110*/  IMAD.U32 R52, R52, 0x10000, RZ ;  /* 0x0001000034347824 */ /* 0x000fe200078e00ff */
[----:B------:R-:W-:Y:S01]  /*1120*/  PRMT R74, R46, 0x7632, R74 ;  /* 0x000076322e4a7816 */ /* 0x000fe2000000004a */
[----:B------:R-:W-:Y:S01]  /*1130*/  IMAD.U32 R46, R55, 0x10000, RZ ;  /* 0x00010000372e7824 */ /* 0x000fe200078e00ff */
[----:B------:R-:W-:Y:S01]  /*1140*/  PRMT R78, R44, 0x7632, R78 ;  /* 0x000076322c4e7816 */ /* 0x000fe2000000004e */
[----:B------:R-:W-:Y:S01]  /*1150*/  IMAD.U32 R44, R53, 0x10000, RZ ;  /* 0x00010000352c7824 */ /* 0x000fe200078e00ff */
[----:B------:R-:W-:-:S02]  /*1160*/  I2FP.F32.S32 R65, R56 ;  /* 0x0000003800417245 */ /* 0x000fc40000201400 */
[----:B------:R-:W-:Y:S02]  /*1170*/  I2FP.F32.S32 R67, R58 ;  /* 0x0000003a00437245 */ /* 0x000fe40000201400 */
[----:B------:R-:W-:Y:S02]  /*1180*/  I2FP.F32.S32 R69, R60 ;  /* 0x0000003c00457245 */ /* 0x000fe40000201400 */
[----:B------:R-:W-:Y:S02]  /*1190*/  I2FP.F32.S32 R61, R61 ;  /* 0x0000003d003d7245 */ /* 0x000fe40000201400 */
[----:B------:R-:W-:Y:S02]  /*11a0*/  I2FP.F32.S32 R71, R62 ;  /* 0x0000003e00477245 */ /* 0x000fe40000201400 */
[----:B------:R-:W-:Y:S02]  /*11b0*/  I2FP.F32.S32 R63, R63 ;  /* 0x0000003f003f7245 */ /* 0x000fe40000201400 */
[----:B------:R-:W-:-:S02]  /*11c0*/  I2FP.F32.S32 R203, R72 ;  /* 0x0000004800cb7245 */ /* 0x000fc40000201400 */
[----:B------:R-:W-:Y:S02]  /*11d0*/  I2FP.F32.S32 R205, R73 ;  /* 0x0000004900cd7245 */ /* 0x000fe40000201400 */
[----:B------:R-:W-:Y:S02]  /*11e0*/  I2FP.F32.S32 R211, R76 ;  /* 0x0000004c00d37245 */ /* 0x000fe40000201400 */
[----:B------:R-:W-:Y:S01]  /*11f0*/  I2FP.F32.S32 R213, R77 ;  /* 0x0000004d00d57245 */ /* 0x000fe20000201400 */
[----:B------:R-:W-:Y:S01]  /*1200*/  IMAD.U32 R219, R83, 0x10000, RZ ;  /* 0x0001000053db7824 */ /* 0x000fe200078e00ff */
[----:B------:R-:W-:Y:S01]  /*1210*/  PRMT R72, R47, 0x7632, R72 ;  /* 0x000076322f487816 */ /* 0x000fe20000000048 */
[----:B------:R-:W-:Y:S01]  /*1220*/  IMAD.U32 R221, R82, 0x10000, RZ ;  /* 0x0001000052dd7824 */ /* 0x000fe200078e00ff */
[----:B------:R-:W-:Y:S01]  /*1230*/  PRMT R76, R45, 0x7632, R76 ;  /* 0x000076322d4c7816 */ /* 0x000fe2000000004c */
[----:B------:R-:W-:Y:S01]  /*1240*/  IMAD.U32 R223, R81, 0x10000, RZ ;  /* 0x0001000051df7824 */ /* 0x000fe200078e00ff */
[----:B-1----:R-:W-:Y:S01]  /*1250*/  PRMT R81, R50, 0x7632, R81 ;  /* 0x0000763232517816 */ /* 0x002fe20000000051 */
[----:B------:R-:W-:Y:S01]  /*1260*/  IMAD.U32 R225, R80, 0x10000, RZ ;  /* 0x0001000050e17824 */ /* 0x000fe200078e00ff */
[----:B------:R-:W-:Y:S01]  /*1270*/  PRMT R80, R51, 0x7632, R80 ;  /* 0x0000763233507816 */ /* 0x000fe20000000050 */
[----:B------:R-:W-:Y:S01]  /*1280*/  IMAD.U32 R73, R47, 0x10000, RZ ;  /* 0x000100002f497824 */ /* 0x000fe200078e00ff */
[----:B------:R-:W-:Y:S01]  /*1290*/  PRMT R193, R49, 0x7632, R193 ;  /* 0x0000763231c17816 */ /* 0x000fe200000000c1 */
[----:B------:R-:W-:Y:S01]  /*12a0*/  IMAD.U32 R77, R45, 0x10000, RZ ;  /* 0x000100002d4d7824 */ /* 0x000fe200078e00ff */
[C---:B------:R-:W-:Y:S01]  /*12b0*/  PRMT R194, R48.reuse, 0x7632, R194 ;  /* 0x0000763230c27816 */ /* 0x040fe200000000c2 */
[----:B------:R-:W-:Y:S01]  /*12c0*/  IMAD.U32 R82, R51, 0x10000, RZ ;  /* 0x0001000033527824 */ /* 0x000fe200078e00ff */
[----:B------:R-:W-:Y:S01]  /*12d0*/  SHF.L.U32 R197, R48, 0x10, RZ ;  /* 0x0000001030c57819 */ /* 0x000fe200000006ff */
[----:B------:R-:W-:Y:S01]  /*12e0*/  IMAD.U32 R83, R50, 0x10000, RZ ;  /* 0x0001000032537824 */ /* 0x000fe200078e00ff */
[----:B------:R-:W-:Y:S01]  /*12f0*/  FADD R87, R87, R54 ;  /* 0x0000003657577221 */ /* 0x000fe20000000000 */
[----:B------:R-:W-:Y:S01]  /*1300*/  IMAD.U32 R195, R49, 0x10000, RZ ;  /* 0x0001000031c37824 */ /* 0x000fe200078e00ff */
[----:B------:R-:W-:Y:S01]  /*1310*/  FADD R85, R85, R46 ;  /* 0x0000002e55557221 */ /* 0x000fe20000000000 */
[----:B------:R-:W-:Y:S01]  /*1320*/  FADD R91, R91, R52 ;  /* 0x000000345b5b7221 */ /* 0x000fe20000000000 */
[----:B------:R-:W-:Y:S01]  /*1330*/  FADD R89, R89, R44 ;  /* 0x0000002c59597221 */ /* 0x000fe20000000000 */
[C---:B------:R-:W-:Y:S01]  /*1340*/  FMUL R45, R168.reuse, R57 ;  /* 0x00000039a82d7220 */ /* 0x040fe20000400000 */
[C---:B------:R-:W-:Y:S01]  /*1350*/  FMUL R47, R168.reuse, R59 ;  /* 0x0000003ba82f7220 */ /* 0x040fe20000400000 */
[C---:B------:R-:W-:Y:S01]  /*1360*/  FMUL R44, R168.reuse, R65 ;  /* 0x00000041a82c7220 */ /* 0x040fe20000400000 */
[C---:B------:R-:W-:Y:S01]  /*1370*/  FMUL R46, R168.reuse, R67 ;  /* 0x00000043a82e7220 */ /* 0x040fe20000400000 */
[----:B------:R-:W-:Y:S01]  /*1380*/  BAR.SYNC.DEFER_BLOCKING 0x0 ;  /* 0x0000000000007b1d */ /* 0x000fe20000010000 */
[C---:B------:R-:W-:Y:S01]  /*1390*/  FMUL R48, R168.reuse, R69 ;  /* 0x00000045a8307220 */ /* 0x040fe20000400000 */
        /* <DEDUP_REMOVED lines=10> */
[----:B------:R-:W-:Y:S01]  /*1440*/  FMUL R59, R168, R217 ;  /* 0x000000d9a83b7220 */ /* 0x000fe20000400000 */
[----:B------:R-:W-:Y:S04]  /*1450*/  STS.128 [R165], R44 ;  /* 0x0000002ca5007388 */ /* 0x000fe80000000c00 */
[----:B------:R-:W-:Y:S04]  /*1460*/  STS.128 [R165+0x10], R48 ;  /* 0x00001030a5007388 */ /* 0x000fe80000000c00 */
[----:B------:R-:W-:Y:S04]  /*1470*/  STS.128 [R165+0x20], R52 ;  /* 0x00002034a5007388 */ /* 0x000fe80000000c00 */
[----:B------:R0:W-:Y:S04]  /*1480*/  STS.128 [R165+0x30], R56 ;  /* 0x00003038a5007388 */ /* 0x0001e80000000c00 */
[----:B------:R-:W-:Y:S01]  /*1490*/  BAR.SYNC.DEFER_BLOCKING 0x0 ;  /* 0x0000000000007b1d */ /* 0x000fe20000010000 */
[----:B---3--:R-:W-:-:S02]  /*14a0*/  I2FP.F32.S32 R68, R96 ;  /* 0x0000006000447245 */ /* 0x008fc40000201400 */
[----:B------:R-:W-:-:S03]  /*14b0*/  I2FP.F32.S32 R70, R97 ;  /* 0x0000006100467245 */ /* 0x000fc60000201400 */
[----:B------:R-:W1:Y:S01]  /*14c0*/  LDS.128 R48, [R164+0x10] ;  /* 0x00001000a4307984 */ /* 0x000e620000000c00 */
[C---:B0-----:R-:W-:Y:S01]  /*14d0*/  FMUL R56, R167.reuse, R68 ;  /* 0x00000044a7387220 */ /* 0x041fe20000400000 */
[----:B------:R-:W-:Y:S02]  /*14e0*/  FMUL R57, R167, R70 ;  /* 0x00000046a7397220 */ /* 0x000fe40000400000 */
[----:B------:R-:W0:Y:S04]  /*14f0*/  LDS.128 R44, [R164] ;  /* 0x00000000a42c7984 */ /* 0x000e280000000c00 */
[----:B------:R-:W2:Y:S04]  /*1500*/  LDS.128 R52, [R164+0x810] ;  /* 0x00081000a4347984 */ /* 0x000ea80000000c00 */
[----:B------:R-:W-:Y:S01]  /*1510*/  LDS.128 R68, [R164+0x800] ;  /* 0x00080000a4447984 */ /* 0x000fe20000000c00 */
[----:B------:R-:W-:-:S02]  /*1520*/  I2FP.F32.S32 R210, R100 ;  /* 0x0000006400d27245 */ /* 0x000fc40000201400 */
[----:B------:R-:W-:Y:S02]  /*1530*/  I2FP.F32.S32 R214, R102 ;  /* 0x0000006600d67245 */ /* 0x000fe40000201400 */
[----:B------:R-:W-:Y:S02]  /*1540*/  I2FP.F32.S32 R216, R103 ;  /* 0x0000006700d87245 */ /* 0x000fe40000201400 */
[----:B------:R-:W-:Y:S02]  /*1550*/  I2FP.F32.S32 R220, R105 ;  /* 0x0000006900dc7245 */ /* 0x000fe40000201400 */
[----:B------:R-:W-:Y:S02]  /*1560*/  PRMT R105, R111, 0x7632, R105 ;  /* 0x000076326f697816 */ /* 0x000fe40000000069 */
[----:B------:R-:W-:Y:S02]  /*1570*/  PRMT R100, R110, 0x7632, R100 ;  /* 0x000076326e647816 */ /* 0x000fe40000000064 */
[----:B------:R-:W-:-:S02]  /*1580*/  PRMT R102, R119, 0x7632, R102 ;  /* 0x0000763277667816 */ /* 0x000fc40000000066 */
[----:B------:R-:W-:Y:S01]  /*1590*/  PRMT R103, R118, 0x7632, R103 ;  /* 0x0000763276677816 */ /* 0x000fe20000000067 */
[----:B------:R-:W-:Y:S01]  /*15a0*/  IMAD.U32 R111, R111, 0x10000, RZ ;  /* 0x000100006f6f7824 */ /* 0x000fe200078e00ff */
[----:B------:R-:W-:Y:S01]  /*15b0*/  I2FP.F32.S32 R204, R98 ;  /* 0x0000006200cc7245 */ /* 0x000fe20000201400 */
[----:B------:R-:W-:Y:S01]  /*15c0*/  IMAD.U32 R98, R119, 0x10000, RZ ;  /* 0x0001000077627824 */ /* 0x000fe200078e00ff */
[----:B------:R-:W-:Y:S01]  /*15d0*/  I2FP.F32.S32 R206, R99 ;  /* 0x0000006300ce7245 */ /* 0x000fe20000201400 */
[----:B------:R-:W-:Y:S02]  /*15e0*/  IMAD.U32 R99, R110, 0x10000, RZ ;  /* 0x000100006e637824 */ /* 0x000fe400078e00ff */
[----:B------:R-:W-:Y:S02]  /*15f0*/  IMAD.U32 R118, R118, 0x10000, RZ ;  /* 0x0001000076767824 */ /* 0x000fe400078e00ff */
[----:B------:R-:W-:Y:S02]  /*1600*/  IMAD.U32 R105, R105, 0x10000, RZ ;  /* 0x0001000069697824 */ /* 0x000fe400078e00ff */
[----:B------:R-:W-:-:S02]  /*1610*/  IMAD.U32 R102, R102, 0x10000, RZ ;  /* 0x0001000066667824 */ /* 0x000fc400078e00ff */
[----:B------:R-:W-:Y:S02]  /*1620*/  IMAD.U32 R100, R100, 0x10000, RZ ;  /* 0x0001000064647824 */ /* 0x000fe400078e00ff */
[----:B------:R-:W-:Y:S01]  /*1630*/  IMAD.U32 R103, R103, 0x10000, RZ ;  /* 0x0001000067677824 */ /* 0x000fe200078e00ff */
[----:B------:R-:W-:Y:S01]  /*1640*/  FADD R181, R66, R181 ;  /* 0x000000b542b57221 */ /* 0x000fe20000000000 */
[----:B------:R-:W-:Y:S01]  /*1650*/  FADD R90, R90, R219 ;  /* 0x000000db5a5a7221 */ /* 0x000fe20000000000 */
[----:B------:R-:W-:Y:S01]  /*1660*/  FADD R88, R88, R221 ;  /* 0x000000dd58587221 */ /* 0x000fe20000000000 */
[----:B------:R-:W-:Y:S01]  /*1670*/  I2FP.F32.S32 R60, R92 ;  /* 0x0000005c003c7245 */ /* 0x000fe20000201400 */
[----:B-1----:R-:W-:Y:S01]  /*1680*/  FFMA R51, R105, R51, R102 ;  /* 0x0000003369337223 */ /* 0x002fe20000000066 */
[----:B------:R-:W-:Y:S01]  /*1690*/  I2FP.F32.S32 R62, R93 ;  /* 0x0000005d003e7245 */ /* 0x000fe20000201400 */
[----:B------:R-:W-:Y:S01]  /*16a0*/  FFMA R50, R111, R50, R98 ;  /* 0x000000326f327223 */ /* 0x000fe20000000062 */
[----:B------:R-:W-:Y:S01]  /*16b0*/  I2FP.F32.S32 R64, R94 ;  /* 0x0000005e00407245 */ /* 0x000fe20000201400 */
[----:B------:R-:W-:Y:S01]  /*16c0*/  FFMA R49, R100, R49, R103 ;  /* 0x0000003164317223 */ /* 0x000fe20000000067 */
[----:B------:R-:W-:Y:S01]  /*16d0*/  I2FP.F32.S32 R66, R95 ;  /* 0x0000005f00427245 */ /* 0x000fe20000201400 */
[----:B------:R-:W-:Y:S01]  /*16e0*/  FFMA R48, R99, R48, R118 ;  /* 0x0000003063307223 */ /* 0x000fe20000000076 */
[----:B------:R-:W-:-:S02]  /*16f0*/  I2FP.F32.S32 R212, R101 ;  /* 0x0000006500d47245 */ /* 0x000fc40000201400 */
[----:B------:R-:W-:Y:S02]  /*1700*/  I2FP.F32.S32 R218, R104 ;  /* 0x0000006800da7245 */ /* 0x000fe40000201400 */
[----:B------:R-:W-:Y:S02]  /*1710*/  I2FP.F32.S32 R222, R106 ;  /* 0x0000006a00de7245 */ /* 0x000fe40000201400 */
[----:B------:R-:W-:Y:S01]  /*1720*/  I2FP.F32.S32 R224, R107 ;  /* 0x0000006b00e07245 */ /* 0x000fe20000201400 */
[----:B------:R-:W-:Y:S01]  /*1730*/  FFMA R93, R91, R51, R196 ;  /* 0x000000335b5d7223 */ /* 0x000fe200000000c4 */
[----:B------:R-:W-:Y:S01]  /*1740*/  FFMA R92, R90, R50, R201 ;  /* 0x000000325a5c7223 */ /* 0x000fe200000000c9 */
[----:B------:R-:W-:Y:S01]  /*1750*/  FFMA R95, R89, R49, R198 ;  /* 0x00000031595f7223 */ /* 0x000fe200000000c6 */
[----:B------:R-:W-:Y:S01]  /*1760*/  FFMA R94, R88, R48, R199 ;  /* 0x00000030585e7223 */ /* 0x000fe200000000c7 */
        /* <DEDUP_REMOVED lines=15> */
[----:B------:R-:W-:-:S02]  /*1860*/  PRMT R203, R109, 0x7632, R203 ;  /* 0x000076326dcb7816 */ /* 0x000fc400000000cb */
[----:B------:R-:W-:Y:S01]  /*1870*/  PRMT R207, R117, 0x7632, R207 ;  /* 0x0000763275cf7816 */ /* 0x000fe200000000cf */
[C---:B------:R-:W-:Y:S01]  /*1880*/  IMAD.U32 R106, R123.reuse, 0x10000, RZ ;  /* 0x000100007b6a7824 */ /* 0x040fe200078e00ff */
[----:B------:R-:W-:Y:S01]  /*1890*/  PRMT R119, R123, 0x7632, R119 ;  /* 0x000076327b777816 */ /* 0x000fe20000000077 */
[----:B------:R-:W-:Y:S04]  /*18a0*/  STS.128 [R165], R48 ;  /* 0x00000030a5007388 */ /* 0x000fe80000000c00 */
[----:B------:R0:W-:Y:S04]  /*18b0*/  STS.128 [R165+0x10], R56 ;  /* 0x00001038a5007388 */ /* 0x0001e80000000c00 */
[----:B------:R1:W-:Y:S04]  /*18c0*/  STS.128 [R165+0x20], R60 ;  /* 0x0000203ca5007388 */ /* 0x0003e80000000c00 */
[----:B------:R3:W-:Y:S04]  /*18d0*/  STS.128 [R165+0x30], R64 ;  /* 0x00003040a5007388 */ /* 0x0007e80000000c00 */
[----:B------:R-:W-:Y:S01]  /*18e0*/  BAR.SYNC.DEFER_BLOCKING 0x0 ;  /* 0x0000000000007b1d */ /* 0x000fe20000010000 */
[----:B------:R-:W-:Y:S01]  /*18f0*/  SHF.L.U32 R198, R203, 0x10, RZ ;  /* 0x00000010cbc67819 */ /* 0x000fe200000006ff */
[----:B------:R-:W-:Y:S01]  /*1900*/  IMAD.U32 R123, R207, 0x10000, RZ ;  /* 0x00010000cf7b7824 */ /* 0x000fe200078e00ff */
[----:B------:R-:W-:Y:S01]  /*1910*/  PRMT R205, R108, 0x7632, R205 ;  /* 0x000076326ccd7816 */ /* 0x000fe200000000cd */
[----:B------:R-:W-:Y:S01]  /*1920*/  IMAD.U32 R96, R117, 0x10000, RZ ;  /* 0x0001000075607824 */ /* 0x000fe200078e00ff */
[----:B------:R-:W-:Y:S01]  /*1930*/  PRMT R208, R116, 0x7632, R208 ;  /* 0x0000763274d07816 */ /* 0x000fe200000000d0 */
[----:B------:R-:W-:Y:S01]  /*1940*/  IMAD.U32 R206, R187, 0x10000, RZ ;  /* 0x00010000bbce7824 */ /* 0x000fe200078e00ff */
[----:B0-----:R-:W-:Y:S01]  /*1950*/  FFMA R56, R198, R47, R123 ;  /* 0x0000002fc6387223 */ /* 0x001fe2000000007b */
[C---:B------:R-:W-:Y:S01]  /*1960*/  PRMT R200, R114.reuse, 0x7632, R200 ;  /* 0x0000763272c87816 */ /* 0x040fe200000000c8 */
[----:B------:R-:W-:Y:S01]  /*1970*/  IMAD.U32 R107, R114, 0x10000, RZ ;  /* 0x00010000726b7824 */ /* 0x000fe200078e00ff */
[----:B------:R-:W-:Y:S01]  /*1980*/  PRMT R117, R122, 0x7632, R117 ;  /* 0x000076327a757816 */ /* 0x000fe20000000075 */
[----:B------:R-:W-:Y:S01]  /*1990*/  IMAD.U32 R104, R121, 0x10000, RZ ;  /* 0x0001000079687824 */ /* 0x000fe200078e00ff */
[----:B------:R-:W-:Y:S01]  /*19a0*/  PRMT R202, R115, 0x7632, R202 ;  /* 0x0000763273ca7816 */ /* 0x000fe200000000ca */
[----:B------:R-:W-:Y:S01]  /*19b0*/  IMAD.U32 R196, R205, 0x10000, RZ ;  /* 0x00010000cdc47824 */ /* 0x000fe200078e00ff */
[----:B------:R-:W-:Y:S01]  /*19c0*/  PRMT R114, R121, 0x7632, R114 ;  /* 0x0000763279727816 */ /* 0x000fe20000000072 */
[----:B------:R-:W-:Y:S01]  /*19d0*/  IMAD.U32 R121, R208, 0x10000, RZ ;  /* 0x00010000d0797824 */ /* 0x000fe200078e00ff */
[----:B-1----:R-:W-:Y:S01]  /*19e0*/  FFMA R61, R87, R56, R206 ;  /* 0x00000038573d7223 */ /* 0x002fe200000000ce */
[----:B------:R-:W-:-:S02]  /*19f0*/  IMAD.U32 R109, R109, 0x10000, RZ ;  /* 0x000100006d6d7824 */ /* 0x000fc400078e00ff */
[----:B------:R-:W-:Y:S02]  /*1a00*/  IMAD.U32 R97, R108, 0x10000, RZ ;  /* 0x000100006c617824 */ /* 0x000fe400078e00ff */
[----:B------:R-:W-:Y:S02]  /*1a10*/  IMAD.U32 R116, R116, 0x10000, RZ ;  /* 0x0001000074747824 */ /* 0x000fe400078e00ff */
[----:B------:R-:W-:Y:S01]  /*1a20*/  IMAD.U32 R56, R185, 0x10000, RZ ;  /* 0x00010000b9387824 */ /* 0x000fe200078e00ff */
[----:B------:R-:W-:Y:S01]  /*1a30*/  FADD R86, R86, R223 ;  /* 0x000000df56567221 */ /* 0x000fe20000000000 */
[----:B------:R-:W-:Y:S01]  /*1a40*/  IMAD.U32 R115, R115, 0x10000, RZ ;  /* 0x0001000073737824 */ /* 0x000fe200078e00ff */
[----:B------:R-:W-:Y:S01]  /*1a50*/  FADD R84, R84, R225 ;  /* 0x000000e154547221 */ /* 0x000fe20000000000 */
[----:B------:R-:W-:Y:S01]  /*1a60*/  IMAD.U32 R200, R200, 0x10000, RZ ;  /* 0x00010000c8c87824 */ /* 0x000fe200078e00ff */
[----:B------:R-:W0:Y:S01]  /*1a70*/  LDS.128 R48, [R164+0x810] ;  /* 0x00081000a4307984 */ /* 0x000e220000000c00 */
[----:B------:R-:W-:Y:S01]  /*1a80*/  IMAD.U32 R185, R117, 0x10000, RZ ;  /* 0x0001000075b97824 */ /* 0x000fe200078e00ff */
[----:B------:R-:W-:Y:S01]  /*1a90*/  FFMA R63, R196, R45, R121 ;  /* 0x0000002dc43f7223 */ /* 0x000fe20000000079 */
[----:B------:R-:W-:-:S02]  /*1aa0*/  IMAD.U32 R202, R202, 0x10000, RZ ;  /* 0x00010000caca7824 */ /* 0x000fc400078e00ff */
[----:B------:R-:W-:Y:S01]  /*1ab0*/  IMAD.U32 R119, R119, 0x10000, RZ ;  /* 0x0001000077777824 */ /* 0x000fe200078e00ff */
[----:B------:R-:W-:Y:S01]  /*1ac0*/  FFMA R47, R109, R46, R96 ;  /* 0x0000002e6d2f7223 */ /* 0x000fe20000000060 */
[----:B------:R-:W-:Y:S01]  /*1ad0*/  FFMA R45, R97, R44, R116 ;  /* 0x0000002c612d7223 */ /* 0x000fe20000000074 */
[----:B--2---:R-:W-:Y:S01]  /*1ae0*/  FFMA R58, R115, R54, R106 ;  /* 0x00000036733a7223 */ /* 0x004fe2000000006a */
[----:B------:R-:W-:Y:S01]  /*1af0*/  FFMA R57, R200, R53, R185 ;  /* 0x00000035c8397223 */ /* 0x000fe200000000b9 */
[----:B------:R-:W-:Y:S01]  /*1b00*/  IMAD.U32 R122, R122, 0x10000, RZ ;  /* 0x000100007a7a7824 */ /* 0x000fe200078e00ff */
[----:B---3--:R-:W-:Y:S01]  /*1b10*/  FFMA R65, R202, R55, R119 ;  /* 0x00000037ca417223 */ /* 0x008fe20000000077 */
[----:B------:R-:W-:Y:S01]  /*1b20*/  IMAD.U32 R67, R179, 0x10000, RZ ;  /* 0x00010000b3437824 */ /* 0x000fe200078e00ff */
[----:B------:R-:W-:Y:S01]  /*1b30*/  FFMA R182, R86, R47, R182 ;  /* 0x0000002f56b67223 */ /* 0x000fe200000000b6 */
[----:B------:R-:W-:Y:S01]  /*1b40*/  FFMA R184, R84, R45, R184 ;  /* 0x0000002d54b87223 */ /* 0x000fe200000000b8 */
[----:B------:R-:W-:Y:S01]  /*1b50*/  FFMA R60, R107, R52, R122 ;  /* 0x000000346b3c7223 */ /* 0x000fe2000000007a */
[----:B------:R-:W1:Y:S01]  /*1b60*/  LDS.128 R44, [R164+0x800] ;  /* 0x00080000a42c7984 */ /* 0x000e620000000c00 */
[----:B------:R-:W-:Y:S01]  /*1b70*/  FFMA R65, R183, R65, R56 ;  /* 0x00000041b7417223 */ /* 0x000fe20000000038 */
[----:B------:R-:W-:Y:S01]  /*1b80*/  FFMA R176, R181, R58, R176 ;  /* 0x0000003ab5b07223 */ /* 0x000fe200000000b0 */
[----:B------:R-:W-:Y:S01]  /*1b90*/  FFMA R67, R186, R57, R67 ;  /* 0x00000039ba437223 */ /* 0x000fe20000000043 */
[----:B------:R-:W2:Y:S04]  /*1ba0*/  LDS.128 R52, [R164+0x10] ;  /* 0x00001000a4347984 */ /* 0x000ea80000000c00 */
[----:B------:R-:W3:Y:S01]  /*1bb0*/  LDS.128 R56, [R164] ;  /* 0x00000000a4387984 */ /* 0x000ee20000000c00 */
[----:B------:R-:W-:Y:S01]  /*1bc0*/  PRMT R108, R113, 0x7632, R108 ;  /* 0x00007632716c7816 */ /* 0x000fe2000000006c */
[C---:B------:R-:W-:Y:S01]  /*1bd0*/  IMAD.U32 R101, R112.reuse, 0x10000, RZ ;  /* 0x0001000070657824 */ /* 0x040fe200078e00ff */
[----:B------:R-:W-:-:S02]  /*1be0*/  PRMT R110, R112, 0x7632, R110 ;  /* 0x00007632706e7816 */ /* 0x000fc4000000006e */
[----:B------:R-:W-:Y:S01]  /*1bf0*/  PRMT R112, R120, 0x7632, R112 ;  /* 0x0000763278707816 */ /* 0x000fe20000000070 */
[----:B------:R-:W-:Y:S01]  /*1c00*/  IMAD.U32 R113, R113, 0x10000, RZ ;  /* 0x0001000071717824 */ /* 0x000fe200078e00ff */
[----:B------:R-:W-:Y:S01]  /*1c10*/  PLOP3.LUT P0, PT, PT, PT, UP0, 0x80, 0x0 ;  /* 0x000000000000781c */ /* 0x000fe20003f0f008 */
[----:B------:R-:W-:Y:S01]  /*1c20*/  FFMA R60, R180, R60, R177 ;  /* 0x0000003cb43c7223 */ /* 0x000fe200000000b1 */
[----:B------:R-:W-:Y:S02]  /*1c30*/  IMAD.U32 R120, R120, 0x10000, RZ ;  /* 0x0001000078787824 */ /* 0x000fe400078e00ff */
[----:B------:R-:W-:Y:S02]  /*1c40*/  IMAD.U32 R108, R108, 0x10000, RZ ;  /* 0x000100006c6c7824 */ /* 0x000fe400078e00ff */
[----:B------:R-:W-:Y:S02]  /*1c50*/  IMAD.U32 R177, R114, 0x10000, RZ ;  /* 0x0001000072b17824 */ /* 0x000fe400078e00ff */
[----:B------:R-:W-:Y:S01]  /*1c60*/  IMAD.U32 R110, R110, 0x10000, RZ ;  /* 0x000100006e6e7824 */ /* 0x000fe200078e00ff */
[----:B0-----:R-:W-:Y:S01]  /*1c70*/  FFMA R48, R107, R48, R122 ;  /* 0x000000306b307223 */ /* 0x001fe2000000007a */
[----:B------:R-:W-:Y:S01]  /*1c80*/  IMAD.U32 R179, R112, 0x10000, RZ ;  /* 0x0001000070b37824 */ /* 0x000fe200078e00ff */
[----:B------:R-:W-:Y:S01]  /*1c90*/  FFMA R62, R113, R70, R104 ;  /* 0x00000046713e7223 */ /* 0x000fe20000000068 */
[----:B------:R-:W-:Y:S01]  /*1ca0*/  IMAD.U32 R178, R178, 0x10000, RZ ;  /* 0x00010000b2b27824 */ /* 0x000fe200078e00ff */
[----:B------:R-:W-:Y:S01]  /*1cb0*/  FFMA R66, R108, R71, R177 ;  /* 0x000000476c427223 */ /* 0x000fe200000000b1 */
[----:B------:R-:W-:Y:S01]  /*1cc0*/  FFMA R64, R101, R68, R120 ;  /* 0x0000004465407223 */ /* 0x000fe20000000078 */
[----:B------:R-:W-:Y:S01]  /*1cd0*/  FFMA R50, R115, R50, R106 ;  /* 0x0000003273327223 */ /* 0x000fe2000000006a */
[----:B------:R-:W-:Y:S01]  /*1ce0*/  FFMA R180, R180, R48, R83 ;  /* 0x00000030b4b47223 */ /* 0x000fe20000000053 */
[----:B------:R-:W-:Y:S01]  /*1cf0*/  IMAD.U32 R204, R189, 0x10000, RZ ;  /* 0x00010000bdcc7824 */ /* 0x000fe200078e00ff */
[----:B------:R-:W-:Y:S01]  /*1d00*/  FFMA R71, R110, R69, R179 ;  /* 0x000000456e477223 */ /* 0x000fe200000000b3 */
[----:B------:R-:W-:Y:S01]  /*1d10*/  IMAD.U32 R117, R174, 0x10000, RZ ;  /* 0x00010000ae757824 */ /* 0x000fe200078e00ff */
[----:B------:R-:W-:Y:S01]  /*1d20*/  FFMA R51, R202, R51, R119 ;  /* 0x00000033ca337223 */ /* 0x000fe20000000077 */
[----:B------:R-:W-:Y:S01]  /*1d30*/  IMAD.U32 R80, R80, 0x10000, RZ ;  /* 0x0001000050507824 */ /* 0x000fe200078e00ff */
[----:B------:R-:W-:Y:S01]  /*1d40*/  FFMA R49, R200, R49, R185 ;  /* 0x00000031c8317223 */ /* 0x000fe200000000b9 */
[----:B------:R-:W-:Y:S01]  /*1d50*/  IMAD.U32 R81, R81, 0x10000, RZ ;  /* 0x0001000051517824 */ /* 0x000fe200078e00ff */
[----:B-1----:R-:W-:Y:S01]  /*1d60*/  FFMA R104, R113, R46, R104 ;  /* 0x0000002e71687223 */ /* 0x002fe20000000068 */
[----:B------:R-:W-:Y:S01]  /*1d70*/  IMAD.U32 R46, R193, 0x10000, RZ ;  /* 0x00010000c12e7824 */ /* 0x000fe200078e00ff */
[----:B------:R-:W-:Y:S01]  /*1d80*/  FFMA R47, R108, R47, R177 ;  /* 0x0000002f6c2f7223 */ /* 0x000fe200000000b1 */
[----:B------:R-:W-:Y:S01]  /*1d90*/  IMAD.U32 R83, R194, 0x10000, RZ ;  /* 0x00010000c2537824 */ /* 0x000fe200078e00ff */
[----:B------:R-:W-:Y:S01]  /*1da0*/  FFMA R45, R110, R45, R179 ;  /* 0x0000002d6e2d7223 */ /* 0x000fe200000000b3 */
[----:B------:R-:W-:Y:S01]  /*1db0*/  FFMA R44, R101, R44, R120 ;  /* 0x0000002c652c7223 */ /* 0x000fe20000000078 */
[----:B--2---:R-:W-:Y:S01]  /*1dc0*/  FFMA R54, R111, R54, R98 ;  /* 0x000000366f367223 */ /* 0x004fe20000000062 */
[----:B------:R-:W-:Y:S01]  /*1dd0*/  IMAD.U32 R72, R72, 0x10000, RZ ;  /* 0x0001000048487824 */ /* 0x000fe200078e00ff */
[----:B------:R-:W-:Y:S01]  /*1de0*/  FFMA R55, R105, R55, R102 ;  /* 0x0000003769377223 */ /* 0x000fe20000000066 */
[----:B------:R-:W-:Y:S01]  /*1df0*/  IMAD.U32 R74, R74, 0x10000, RZ ;  /* 0x000100004a4a7824 */ /* 0x000fe200078e00ff */
[----:B------:R-:W-:Y:S01]  /*1e00*/  FFMA R53, R100, R53, R103 ;  /* 0x0000003564357223 */ /* 0x000fe20000000067 */
[----:B------:R-:W-:Y:S01]  /*1e10*/  FFMA R52, R99, R52, R118 ;  /* 0x0000003463347223 */ /* 0x000fe20000000076 */
[----:B---3--:R-:W-:Y:S01]  /*1e20*/  FFMA R58, R109, R58, R96 ;  /* 0x0000003a6d3a7223 */ /* 0x008fe20000000060 */
[----:B------:R-:W-:Y:S01]  /*1e30*/  IMAD.U32 R76, R76, 0x10000, RZ ;  /* 0x000100004c4c7824 */ /* 0x000fe200078e00ff */
[----:B------:R-:W-:Y:S01]  /*1e40*/  FFMA R59, R198, R59, R123 ;  /* 0x0000003bc63b7223 */ /* 0x000fe2000000007b */
[----:B------:R-:W-:Y:S01]  /*1e50*/  IMAD.U32 R78, R78, 0x10000, RZ ;  /* 0x000100004e4e7824 */ /* 0x000fe200078e00ff */
[----:B------:R-:W-:Y:S01]  /*1e60*/  FFMA R121, R196, R57, R121 ;  /* 0x00000039c4797223 */ /* 0x000fe20000000079 */
        /* <DEDUP_REMOVED lines=21> */
[----:B------:R-:W-:Y:S01]  /*1fc0*/  IMAD.MOV.U32 R73, RZ, RZ, 0x3f800000 ;  /* 0x3f800000ff497424 */ /* 0x000fe200078e00ff */
[----:B------:R-:W-:Y:S01]  /*1fd0*/  CS2R R74, SRZ ;  /* 0x00000000004a7805 */ /* 0x000fe2000001ff00 */
[----:B------:R-:W-:Y:S01]  /*1fe0*/  IMAD.MOV.U32 R68, RZ, RZ, RZ ;  /* 0x000000ffff447224 */ /* 0x000fe200078e00ff */
[----:B------:R-:W-:Y:S01]  /*1ff0*/  CS2R R76, SRZ ;  /* 0x00000000004c7805 */ /* 0x000fe2000001ff00 */
[----:B------:R-:W-:Y:S01]  /*2000*/  IMAD.MOV.U32 R70, RZ, RZ, RZ ;  /* 0x000000ffff467224 */ /* 0x000fe200078e00ff */
[----:B------:R-:W-:Y:S01]  /*2010*/  CS2R R78, SRZ ;  /* 0x00000000004e7805 */ /* 0x000fe2000001ff00 */
[----:B------:R-:W-:Y:S01]  /*2020*/  IMAD.MOV.U32 R72, RZ, RZ, RZ ;  /* 0x000000ffff487224 */ /* 0x000fe200078e00ff */
[----:B------:R-:W-:Y:S01]  /*2030*/  CS2R R84, SRZ ;  /* 0x0000000000547805 */ /* 0x000fe2000001ff00 */
[----:B------:R-:W-:Y:S01]  /*2040*/  MOV R87, RZ ;  /* 0x000000ff00577202 */ /* 0x000fe20000000f00 */
[----:B------:R-:W-:Y:S01]  /*2050*/  IMAD.MOV.U32 R97, RZ, RZ, RZ ;  /* 0x000000ffff617224 */ /* 0x000fe200078e00ff */
[----:B------:R-:W-:Y:S01]  /*2060*/  CS2R R232, SRZ ;  /* 0x0000000000e87805 */ /* 0x000fe2000001ff00 */
        /* <DEDUP_REMOVED lines=8> */
[----:B------:R-:W-:Y:S01]  /*20f0*/  CS2R R222, SRZ ;  /* 0x0000000000de7805 */ /* 0x000fe2000001ff00 */
[----:B------:R-:W-:Y:S01]  /*2100*/  CS2R R220, SRZ ;  /* 0x0000000000dc7805 */ /* 0x000fe2000001ff00 */
[----:B------:R-:W-:Y:S01]  /*2110*/  IMAD.MOV.U32 R103, RZ, RZ, RZ ;  /* 0x000000ffff677224 */ /* 0x000fe200078e00ff */
[----:B------:R-:W-:Y:S01]  /*2120*/  MOV R120, 0x3f800000 ;  /* 0x3f80000000787802 */ /* 0x000fe20000000f00 */
[----:B------:R-:W-:Y:S01]  /*2130*/  IMAD.MOV.U32 R86, RZ, RZ, 0x3f800000 ;  /* 0x3f800000ff567424 */ /* 0x000fe200078e00ff */
[----:B------:R-:W-:Y:S01]  /*2140*/  F2FP.BF16.PACK_AB R46, R95, R94 ;  /* 0x0000005e5f2e723e */ /* 0x000fe200000010ff */
[----:B------:R-:W-:Y:S01]  /*2150*/  IMAD.MOV.U32 R105, RZ, RZ, 0x3f800000 ;  /* 0x3f800000ff697424 */ /* 0x000fe200078e00ff */
[----:B------:R-:W-:Y:S01]  /*2160*/  F2FP.BF16.PACK_AB R47, R93, R92 ;  /* 0x0000005c5d2f723e */ /* 0x000fe200000010ff */
[----:B------:R-:W-:Y:S01]  /*2170*/  IMAD.MOV.U32 R96, RZ, RZ, 0x3f800000 ;  /* 0x3f800000ff607424 */ /* 0x000fe200078e00ff */
[----:B------:R-:W-:Y:S01]  /*2180*/  MOV R205, R82 ;  /* 0x0000005200cd7202 */ /* 0x000fe20000000f00 */
[----:B------:R-:W-:-:S02]  /*2190*/  IMAD.MOV.U32 R107, RZ, RZ, 0x3f800000 ;  /* 0x3f800000ff6b7424 */ /* 0x000fc400078e00ff */
[----:B------:R-:W-:Y:S02]  /*21a0*/  IMAD.MOV.U32 R98, RZ, RZ, 0x3f800000 ;  /* 0x3f800000ff627424 */ /* 0x000fe400078e00ff */
[----:B------:R-:W-:Y:S02]  /*21b0*/  IMAD.MOV.U32 R109, RZ, RZ, 0x3f800000 ;  /* 0x3f800000ff6d7424 */ /* 0x000fe400078e00ff */
[----:B------:R-:W-:Y:S02]  /*21c0*/  IMAD.MOV.U32 R100, RZ, RZ, 0x3f800000 ;  /* 0x3f800000ff647424 */ /* 0x000fe400078e00ff */
[----:B------:R-:W-:Y:S02]  /*21d0*/  IMAD.MOV.U32 R111, RZ, RZ, 0x3f800000 ;  /* 0x3f800000ff6f7424 */ /* 0x000fe400078e00ff */
[----:B------:R-:W-:Y:S02]  /*21e0*/  IMAD.MOV.U32 R102, RZ, RZ, 0x3f800000 ;  /* 0x3f800000ff667424 */ /* 0x000fe400078e00ff */
        /* <DEDUP_REMOVED lines=21> */
[----:B------:R-:W-:Y:S02]  /*2340*/  IMAD.MOV.U32 R181, RZ, RZ, R94 ;  /* 0x000000ffffb57224 */ /* 0x000fe400078e005e */
[----:B------:R-:W-:Y:S02]  /*2350*/  IMAD.MOV.U32 R185, RZ, RZ, R95 ;  /* 0x000000ffffb97224 */ /* 0x000fe400078e005f */
[----:B------:R-:W-:Y:S02]  /*2360*/  IMAD.MOV.U32 R186, RZ, RZ, R92 ;  /* 0x000000ffffba7224 */ /* 0x000fe400078e005c */
[----:B------:R-:W-:-:S02]  /*2370*/  IMAD.MOV.U32 R187, RZ, RZ, R93 ;  /* 0x000000ffffbb7224 */ /* 0x000fc400078e005d */
[----:B------:R-:W-:Y:S02]  /*2380*/  IMAD.MOV.U32 R189, RZ, RZ, R184 ;  /* 0x000000ffffbd7224 */ /* 0x000fe400078e00b8 */
[----:B------:R-:W-:Y:S02]  /*2390*/  IMAD.MOV.U32 R192, RZ, RZ, R63 ;  /* 0x000000ffffc07224 */ /* 0x000fe400078e003f */
        /* <DEDUP_REMOVED lines=24> */
[----:B------:R-:W-:Y:S01]  /*2520*/  IMAD.MOV.U32 R217, RZ, RZ, R57 ;  /* 0x000000ffffd97224 */ /* 0x000fe200078e0039 */
[----:B------:R-:W-:Y:S05]  /*2530*/  @!P0 BRA `(.L_x_0) ;  /* 0x00001d9000008947 */ /* 0x000fea0003800000 */
[----:B------:R-:W-:Y:S01]  /*2540*/  FADD R44, R61, -R40 ;  /* 0x800000283d2c7221 */ /* 0x000fe20000000000 */
[----:B------:R-:W-:Y:S01]  /*2550*/  FADD R96, R157, 1 ;  /* 0x3f8000009d607421 */ /* 0x000fe20000000000 */
[----:B------:R-:W-:Y:S01]  /*2560*/  FADD R107, R156, 1 ;  /* 0x3f8000009c6b7421 */ /* 0x000fe20000000000 */
[----:B------:R-:W-:Y:S01]  /*2570*/  FADD R49, R94, -R41 ;  /* 0x800000295e317221 */ /* 0x000fe20000000000 */
[----:B------:R-:W-:Y:S01]  /*2580*/  FMUL R45, R44, 0.25 ;  /* 0x3e8000002c2d7820 */ /* 0x000fe20000400000 */
[----:B------:R-:W-:Y:S01]  /*2590*/  FADD R100, R153, 1 ;  /* 0x3f80000099647421 */ /* 0x000fe20000000000 */
[----:B------:R-:W-:Y:S01]  /*25a0*/  FSETP.GT.AND P0, PT, |R96|, 8.50705917302346158658e+37, PT ;  /* 0x7e8000006000780b */ /* 0x000fe20003f04200 */
[----:B------:R-:W-:Y:S01]  /*25b0*/  FMUL R50, R49, 0.25 ;  /* 0x3e80000031327820 */ /* 0x000fe20000400000 */
[----:B------:R-:W-:Y:S01]  /*25c0*/  FSETP.GT.AND P6, PT, |R107|, 8.50705917302346158658e+37, PT ;  /* 0x7e8000006b00780b */ /* 0x000fe20003fc4200 */
[----:B------:R-:W-:Y:S01]  /*25d0*/  FADD R109, R154, 1 ;  /* 0x3f8000009a6d7421 */ /* 0x000fe20000000000 */
[----:B------:R-:W-:Y:S01]  /*25e0*/  FSEL R194, R45, R44, P0 ;  /* 0x0000002c2dc27208 */ /* 0x000fe20000000000 */
[----:B------:R-:W-:Y:S01]  /*25f0*/  FADD R44, R93, -R124 ;  /* 0x8000007c5d2c7221 */ /* 0x000fe20000000000 */
[----:B------:R-:W-:Y:S01]  /*2600*/  FADD R45, R92, -R43 ;  /* 0x8000002b5c2d7221 */ /* 0x000fe20000000000 */
[----:B------:R-:W-:Y:S01]  /*2610*/  FSETP.GT.AND P3, PT, |R100|, 8.50705917302346158658e+37, PT ;  /* 0x7e8000006400780b */ /* 0x000fe20003f64200 */
[----:B------:R-:W-:Y:S01]  /*2620*/  FADD R102, R151, 1 ;  /* 0x3f80000097667421 */ /* 0x000fe20000000000 */
[----:B------:R-:W-:Y:S01]  /*2630*/  FMUL R53, R44, 0.25 ;  /* 0x3e8000002c357820 */ /* 0x000fe20000400000 */
[----:B------:R-:W-:Y:S01]  /*2640*/  FSEL R181, R50, R49, P6 ;  /* 0x0000003132b57208 */ /* 0x000fe20003000000 */
[----:B------:R-:W-:Y:S01]  /*2650*/  FMUL R52, R45, 0.25 ;  /* 0x3e8000002d347820 */ /* 0x000fe20000400000 */
[C---:B------:R-:W-:Y:S01]  /*2660*/  FMUL R50, R109.reuse, 0.25 ;  /* 0x3e8000006d327820 */ /* 0x040fe20000400000 */
[----:B------:R-:W-:Y:S01]  /*2670*/  FSETP.GT.AND P5, PT, |R109|, 8.50705917302346158658e+37, PT ;  /* 0x7e8000006d00780b */ /* 0x000fe20003fa4200 */
[----:B------:R-:W-:Y:S01]  /*2680*/  FADD R98, R155, 1 ;  /* 0x3f8000009b627421 */ /* 0x000fe20000000000 */
[----:B------:R-:W-:Y:S01]  /*2690*/  FSEL R59, R53, R44, P3 ;  /* 0x0000002c353b7208 */ /* 0x000fe20001800000 */
[----:B------:R-:W-:Y:S01]  /*26a0*/  FADD R44, R71, -R126 ;  /* 0x8000007e472c7221 */ /* 0x000fe20000000000 */
[----:B------:R-:W-:Y:S01]  /*26b0*/  FSEL R55, R52, R45, P5 ;  /* 0x0000002d34377208 */ /* 0x000fe20002800000 */
[----:B------:R-:W-:Y:S01]  /*26c0*/  FADD R48, R95, -R42 ;  /* 0x8000002a5f307221 */ /* 0x000fe20000000000 */
[----:B------:R-:W-:Y:S01]  /*26d0*/  FSEL R50, R50, R109, P5 ;  /* 0x0000006d32327208 */ /* 0x000fe20002800000 */
[----:B------:R-:W-:Y:S01]  /*26e0*/  FMUL R73, R44, 0.25 ;  /* 0x3e8000002c497820 */ /* 0x000fe20000400000 */
[----:B------:R-:W-:Y:S01]  /*26f0*/  FSETP.GT.AND P5, PT, |R102|, 8.50705917302346158658e+37, PT ;  /* 0x7e8000006600780b */ /* 0x000fe20003fa4200 */
[----:B------:R-:W-:Y:S01]  /*2700*/  FMUL R49, R96, 0.25 ;  /* 0x3e80000060317820 */ /* 0x000fe20000400000 */
[----:B------:R-:W-:Y:S01]  /*2710*/  FMUL R51, R48, 0.25 ;  /* 0x3e80000030337820 */ /* 0x000fe20000400000 */
[----:B------:R-:W-:Y:S01]  /*2720*/  FSETP.GT.AND P4, PT, |R98|, 8.50705917302346158658e+37, PT ;  /* 0x7e8000006200780b */ /* 0x000fe20003f84200 */
[----:B------:R-:W-:Y:S01]  /*2730*/  FMUL R53, R100, 0.25 ;  /* 0x3e80000064357820 */ /* 0x000fe20000400000 */
[----:B------:R-:W-:Y:S01]  /*2740*/  FSEL R200, R73, R44, P5 ;  /* 0x0000002c49c87208 */ /* 0x000fe20002800000 */
[----:B------:R-:W-:Y:S01]  /*2750*/  FMUL R73, R102, 0.25 ;  /* 0x3e80000066497820 */ /* 0x000fe20000400000 */
[----:B------:R-:W-:Y:S01]  /*2760*/  FSEL R49, R49, R96, P0 ;  /* 0x0000006031317208 */ /* 0x000fe20000000000 */
[----:B------:R-:W-:Y:S01]  /*2770*/  FADD R111, R152, 1 ;  /* 0x3f800000986f7421 */ /* 0x000fe20000000000 */
[----:B------:R-:W-:Y:S01]  /*2780*/  FSEL R54, R51, R48, P4 ;  /* 0x0000003033367208 */ /* 0x000fe20002000000 */
[----:B------:R-:W-:Y:S01]  /*2790*/  FMUL R51, R98, 0.25 ;  /* 0x3e80000062337820 */ /* 0x000fe20000400000 */
[----:B------:R-:W-:Y:S01]  /*27a0*/  FSETP.GEU.AND P0, PT, |R96|, 1.175494350822287508e-38, PT ;  /* 0x008000006000780b */ /* 0x000fe20003f0e200 */
[----:B------:R-:W-:Y:S01]  /*27b0*/  FADD R45, R64, -R125 ;  /* 0x8000007d402d7221 */ /* 0x000fe20000000000 */
[----:B------:R-:W-:Y:S01]  /*27c0*/  FSEL R74, R73, R102, P5 ;  /* 0x00000066494a7208 */ /* 0x000fe20002800000 */
[----:B------:R-:W-:Y:S01]  /*27d0*/  FMUL R52, R111, 0.25 ;  /* 0x3e8000006f347820 */ /* 0x000fe20000400000 */
[----:B------:R-:W-:Y:S01]  /*27e0*/  FSETP.GEU.AND P5, PT, |R109|, 1.175494350822287508e-38, PT ;  /* 0x008000006d00780b */ /* 0x000fe20003fae200 */
[----:B------:R-:W-:Y:S01]  /*27f0*/  FMUL R68, R45, 0.25 ;  /* 0x3e8000002d447820 */ /* 0x000fe20000400000 */
[----:B------:R-:W-:Y:S01]  /*2800*/  FSEL R58, R53, R100, P3 ;  /* 0x00000064353a7208 */ /* 0x000fe20001800000 */
[----:B------:R-:W-:Y:S01]  /*2810*/  FMUL R48, R107, 0.25 ;  /* 0x3e8000006b307820 */ /* 0x000fe20000400000 */
[----:B------:R-:W-:Y:S01]  /*2820*/  FSEL R51, R51, R98, P4 ;  /* 0x0000006233337208 */ /* 0x000fe20002000000 */
[----:B------:R-:W-:Y:S01]  /*2830*/  FADD R113, R150, 1 ;  /* 0x3f80000096717421 */ /* 0x000fe20000000000 */
[----:B------:R-:W-:Y:S01]  /*2840*/  FSETP.GEU.AND P3, PT, |R107|, 1.175494350822287508e-38, PT ;  /* 0x008000006b00780b */ /* 0x000fe20003f6e200 */
[----:B------:R-:W-:Y:S01]  /*2850*/  FADD R104, R149, 1 ;  /* 0x3f80000095687421 */ /* 0x000fe20000000000 */
[----:B------:R-:W-:Y:S01]  /*2860*/  FSETP.GT.AND P4, PT, |R111|, 8.50705917302346158658e+37, PT ;  /* 0x7e8000006f00780b */ /* 0x000fe20003f84200 */
[----:B------:R-:W-:Y:S01]  /*2870*/  @!P0 FMUL R49, R49, 16777216 ;  /* 0x4b80000031318820 */ /* 0x000fe20000400000 */
[----:B------:R-:W-:Y:S01]  /*2880*/  @!P0 FMUL R194, R194, 16777216 ;  /* 0x4b800000c2c28820 */ /* 0x000fe20000400000 */
[----:B------:R-:W-:Y:S01]  /*2890*/  FSEL R48, R48, R107, P6 ;  /* 0x0000006b30307208 */ /* 0x000fe20003000000 */
[----:B------:R-:W-:Y:S01]  /*28a0*/  FADD R44, R69, -R128 ;  /* 0x80000080452c7221 */ /* 0x000fe20000000000 */
[----:B------:R-:W-:Y:S01]  /*28b0*/  FSEL R199, R68, R45, P4 ;  /* 0x0000002d44c77208 */ /* 0x000fe20002000000 */
[----:B------:R-:W-:Y:S01]  /*28c0*/  @!P5 FMUL R50, R50, 16777216 ;  /* 0x4b8000003232d820 */ /* 0x000fe20000400000 */
[----:B------:R-:W-:Y:S01]  /*28d0*/  FSEL R72, R52, R111, P4 ;  /* 0x0000006f34487208 */ /* 0x000fe20002000000 */
[----:B------:R-:W-:Y:S01]  /*28e0*/  @!P5 FMUL R55, R55, 16777216 ;  /* 0x4b8000003737d820 */ /* 0x000fe20000400000 */
[----:B------:R-:W-:Y:S01]  /*28f0*/  FSETP.GEU.AND P4, PT, |R98|, 1.175494350822287508e-38, PT ;  /* 0x008000006200780b */ /* 0x000fe20003f8e200 */
[C---:B------:R-:W-:Y:S01]  /*2900*/  FMUL R68, R113.reuse, 0.25 ;  /* 0x3e80000071447820 */ /* 0x040fe20000400000 */
[----:B------:R-:W-:Y:S01]  /*2910*/  FSETP.GEU.AND P0, PT, |R100|, 1.175494350822287508e-38, PT ;  /* 0x008000006400780b */ /* 0x000fe20003f0e200 */
[----:B------:R-:W-:Y:S01]  /*2920*/  @!P3 FMUL R48, R48, 16777216 ;  /* 0x4b8000003030b820 */ /* 0x000fe20000400000 */
[----:B------:R-:W-:Y:S01]  /*2930*/  FSETP.GEU.AND P5, PT, |R113|, 1.175494350822287508e-38, PT ;  /* 0x008000007100780b */ /* 0x000fe20003fae200 */
[----:B------:R-:W-:Y:S01]  /*2940*/  @!P3 FMUL R181, R181, 16777216 ;  /* 0x4b800000b5b5b820 */ /* 0x000fe20000400000 */
[----:B------:R-:W-:Y:S01]  /*2950*/  FADD R45, R62, -R127 ;  /* 0x8000007f3e2d7221 */ /* 0x000fe20000000000 */
[----:B------:R-:W-:Y:S01]  /*2960*/  FSETP.GT.AND P3, PT, |R113|, 8.50705917302346158658e+37, PT ;  /* 0x7e8000007100780b */ /* 0x000fe20003f64200 */
[----:B------:R0:W-:Y:S01]  /*2970*/  MUFU.RCP R52, R48 ;  /* 0x0000003000347308 */ /* 0x0001e20000001000 */
[----:B------:R-:W-:Y:S01]  /*2980*/  FMUL R73, R44, 0.25 ;  /* 0x3e8000002c497820 */ /* 0x000fe20000400000 */
[----:B------:R-:W-:Y:S01]  /*2990*/  FMUL R70, R45, 0.25 ;  /* 0x3e8000002d467820 */ /* 0x000fe20000400000 */
[----:B------:R-:W-:Y:S01]  /*29a0*/  FSETP.GT.AND P6, PT, |R104|, 8.50705917302346158658e+37, PT ;  /* 0x7e8000006800780b */ /* 0x000fe20003fc4200 */
[----:B------:R-:W-:Y:S01]  /*29b0*/  FADD R86, R159, 1 ;  /* 0x3f8000009f567421 */ /* 0x000fe20000000000 */
[----:B------:R-:W-:Y:S01]  /*29c0*/  @!P4 FMUL R51, R51, 16777216 ;  /* 0x4b8000003333c820 */ /* 0x000fe20000400000 */
[----:B------:R-:W-:Y:S01]  /*29d0*/  @!P4 FMUL R54, R54, 16777216 ;  /* 0x4b8000003636c820 */ /* 0x000fe20000400000 */
[----:B------:R-:W-:Y:S01]  /*29e0*/  FSETP.GEU.AND P4, PT, |R102|, 1.175494350822287508e-38, PT ;  /* 0x008000006600780b */ /* 0x000fe20003f8e200 */
[----:B------:R1:W2:Y:S01]  /*29f0*/  MUFU.RCP R53, R49 ;  /* 0x0000003100357308 */ /* 0x0002a20000001000 */
[----:B0-----:R-:W-:Y:S01]  /*2a00*/  FSEL R48, R68, R113, P3 ;  /* 0x0000007144307208 */ /* 0x001fe20001800000 */
[----:B------:R-:W-:Y:S01]  /*2a10*/  @!P0 FMUL R58, R58, 16777216 ;  /* 0x4b8000003a3a8820 */ /* 0x000fe20000400000 */
[----:B------:R-:W-:Y:S01]  /*2a20*/  FSEL R201, R70, R45, P3 ;  /* 0x0000002d46c97208 */ /* 0x000fe20001800000 */
[----:B------:R-:W-:Y:S01]  /*2a30*/  @!P0 FMUL R59, R59, 16777216 ;  /* 0x4b8000003b3b8820 */ /* 0x000fe20000400000 */
[----:B------:R-:W-:Y:S01]  /*2a40*/  FSETP.GEU.AND P3, PT, |R111|, 1.175494350822287508e-38, PT ;  /* 0x008000006f00780b */ /* 0x000fe20003f6e200 */
[----:B------:R-:W-:Y:S01]  /*2a50*/  @!P5 FMUL R48, R48, 16777216 ;  /* 0x4b8000003030d820 */ /* 0x000fe20000400000 */
[----:B------:R-:W-:Y:S01]  /*2a60*/  FSEL R202, R73, R44, P6 ;  /* 0x0000002c49ca7208 */ /* 0x000fe20003000000 */
[----:B------:R-:W-:Y:S01]  /*2a70*/  FADD R75, R63, -R38 ;  /* 0x800000263f4b7221 */ /* 0x000fe20000000000 */
[C---:B-1----:R-:W-:Y:S01]  /*2a80*/  FMUL R49, R104.reuse, 0.25 ;  /* 0x3e80000068317820 */ /* 0x042fe20000400000 */
[----:B------:R-:W-:Y:S01]  /*2a90*/  FSETP.GEU.AND P0, PT, |R104|, 1.175494350822287508e-38, PT ;  /* 0x008000006800780b */ /* 0x000fe20003f0e200 */
[----:B------:R-:W-:Y:S01]  /*2aa0*/  MUFU.RCP R187, R58 ;  /* 0x0000003a00bb7308 */ /* 0x000fe20000001000 */
[----:B------:R-:W-:Y:S01]  /*2ab0*/  @!P5 FMUL R201, R201, 16777216 ;  /* 0x4b800000c9c9d820 */ /* 0x000fe20000400000 */
[----:B------:R-:W-:Y:S01]  /*2ac0*/  FADD R73, R160, 1 ;  /* 0x3f800000a0497421 */ /* 0x000fe20000000000 */
[----:B------:R-:W-:Y:S01]  /*2ad0*/  FSEL R76, R49, R104, P6 ;  /* 0x00000068314c7208 */ /* 0x000fe20003000000 */
[C---:B------:R-:W-:Y:S01]  /*2ae0*/  FMUL R49, R86.reuse, 0.25 ;  /* 0x3e80000056317820 */ /* 0x040fe20000400000 */
[----:B------:R-:W-:Y:S01]  /*2af0*/  FSETP.GEU.AND P6, PT, |R86|, 1.175494350822287508e-38, PT ;  /* 0x008000005600780b */ /* 0x000fe20003fce200 */
[----:B------:R-:W-:Y:S01]  /*2b00*/  FADD R68, R184, -R37 ;  /* 0x80000025b8447221 */ /* 0x000fe20000000000 */
[----:B------:R-:W-:Y:S01]  /*2b10*/  FSETP.GT.AND P5, PT, |R86|, 8.50705917302346158658e+37, PT ;  /* 0x7e8000005600780b */ /* 0x000fe20003fa4200 */
[----:B------:R0:W-:Y:S01]  /*2b20*/  MUFU.RCP R58, R48 ;  /* 0x00000030003a7308 */ /* 0x0001e20000001000 */
[----:B------:R-:W-:Y:S01]  /*2b30*/  FADD R105, R158, 1 ;  /* 0x3f8000009e697421 */ /* 0x000fe20000000000 */
[----:B------:R-:W-:Y:S01]  /*2b40*/  FADD R70, R182, -R39 ;  /* 0x80000027b6467221 */ /* 0x000fe20000000000 */
[----:B------:R-:W-:Y:S01]  /*2b50*/  @!P4 FMUL R74, R74, 16777216 ;  /* 0x4b8000004a4ac820 */ /* 0x000fe20000400000 */
[----:B------:R-:W-:Y:S01]  /*2b60*/  @!P4 FMUL R200, R200, 16777216 ;  /* 0x4b800000c8c8c820 */ /* 0x000fe20000400000 */
[----:B------:R-:W-:Y:S01]  /*2b70*/  FSEL R49, R49, R86, P5 ;  /* 0x0000005631317208 */ /* 0x000fe20002800000 */
[----:B------:R-:W-:Y:S01]  /*2b80*/  FADD R117, R2, 1 ;  /* 0x3f80000002757421 */ /* 0x000fe20000000000 */
[----:B------:R-:W-:Y:S01]  /*2b90*/  FSETP.GEU.AND P4, PT, |R73|, 1.175494350822287508e-38, PT ;  /* 0x008000004900780b */ /* 0x000fe20003f8e200 */
[----:B------:R1:W-:Y:S01]  /*2ba0*/  MUFU.RCP R185, R51 ;  /* 0x0000003300b97308 */ /* 0x0003e20000001000 */
[----:B0-----:R-:W-:Y:S01]  /*2bb0*/  FMUL R48, R75, 0.25 ;  /* 0x3e8000004b307820 */ /* 0x001fe20000400000 */
[----:B------:R-:W-:Y:S01]  /*2bc0*/  @!P3 FMUL R72, R72, 16777216 ;  /* 0x4b8000004848b820 */ /* 0x000fe20000400000 */
[----:B------:R-:W-:Y:S01]  /*2bd0*/  @!P3 FMUL R199, R199, 16777216 ;  /* 0x4b800000c7c7b820 */ /* 0x000fe20000400000 */
[C---:B------:R-:W-:Y:S01]  /*2be0*/  FMUL R44, R73.reuse, 0.25 ;  /* 0x3e800000492c7820 */ /* 0x040fe20000400000 */
[----:B------:R-:W-:Y:S01]  /*2bf0*/  FMUL R45, R68, 0.25 ;  /* 0x3e800000442d7820 */ /* 0x000fe20000400000 */
[----:B------:R-:W-:Y:S01]  /*2c00*/  FSEL R48, R48, R75, P5 ;  /* 0x0000004b30307208 */ /* 0x000fe20002800000 */
[----:B------:R-:W-:Y:S01]  /*2c10*/  @!P0 FMUL R76, R76, 16777216 ;  /* 0x4b8000004c4c8820 */ /* 0x000fe20000400000 */
[----:B------:R0:W-:Y:S01]  /*2c20*/  MUFU.RCP R186, R50 ;  /* 0x0000003200ba7308 */ /* 0x0001e20000001000 */
[----:B------:R-:W-:Y:S01]  /*2c30*/  @!P0 FMUL R202, R202, 16777216 ;  /* 0x4b800000caca8820 */ /* 0x000fe20000400000 */
[----:B-1----:R-:W-:Y:S01]  /*2c40*/  FMUL R51, R70, 0.25 ;  /* 0x3e80000046337820 */ /* 0x002fe20000400000 */
[----:B------:R-:W-:Y:S01]  /*2c50*/  FSETP.GT.AND P3, PT, |R73|, 8.50705917302346158658e+37, PT ;  /* 0x7e8000004900780b */ /* 0x000fe20003f64200 */
[----:B------:R-:W-:Y:S01]  /*2c60*/  @!P6 FMUL R49, R49, 16777216 ;  /* 0x4b8000003131e820 */ /* 0x000fe20000400000 */
[----:B------:R-:W-:Y:S01]  /*2c70*/  FSETP.GT.AND P0, PT, |R105|, 8.50705917302346158658e+37, PT ;  /* 0x7e8000006900780b */ /* 0x000fe20003f04200 */
[----:B------:R-:W-:Y:S01]  /*2c80*/  @!P6 FMUL R48, R48, 16777216 ;  /* 0x4b8000003030e820 */ /* 0x000fe20000400000 */
[----:B------:R-:W-:Y:S01]  /*2c90*/  FSETP.GEU.AND P6, PT, |R117|, 1.175494350822287508e-38, PT ;  /* 0x008000007500780b */ /* 0x000fe20003fce200 */
[----:B------:R-:W-:Y:S01]  /*2ca0*/  FADD R99, R67, -R130 ;  /* 0x8000008243637221 */ /* 0x000fe20000000000 */
[----:B0-----:R-:W-:Y:S01]  /*2cb0*/  FMUL R50, R105, 0.25 ;  /* 0x3e80000069327820 */ /* 0x001fe20000400000 */
[----:B------:R0:W-:Y:S01]  /*2cc0*/  MUFU.RCP R79, R76 ;  /* 0x0000004c004f7308 */ /* 0x0001e20000001000 */
[----:B------:R-:W-:Y:S01]  /*2cd0*/  FSEL R44, R44, R73, P3 ;  /* 0x000000492c2c7208 */ /* 0x000fe20001800000 */
[----:B------:R-:W-:Y:S01]  /*2ce0*/  FADD R115, R0, 1 ;  /* 0x3f80000000737421 */ /* 0x000fe20000000000 */
[----:B------:R-:W-:Y:S01]  /*2cf0*/  FSEL R45, R45, R68, P3 ;  /* 0x000000442d2d7208 */ /* 0x000fe20001800000 */
[----:B------:R-:W-:Y:S01]  /*2d00*/  FADD R80, R60, -R129 ;  /* 0x800000813c507221 */ /* 0x000fe20000000000 */
[----:B------:R-:W-:Y:S01]  /*2d10*/  FSEL R50, R50, R105, P0 ;  /* 0x0000006932327208 */ /* 0x000fe20000000000 */
[----:B------:R-:W-:Y:S01]  /*2d20*/  FMUL R78, R99, 0.25 ;  /* 0x3e800000634e7820 */ /* 0x000fe20000400000 */
[----:B------:R-:W-:Y:S01]  /*2d30*/  FSEL R51, R51, R70, P0 ;  /* 0x0000004633337208 */ /* 0x000fe20000000000 */
[----:B------:R-:W-:Y:S01]  /*2d40*/  FADD R106, R3, 1 ;  /* 0x3f800000036a7421 */ /* 0x000fe20000000000 */
[C---:B0-----:R-:W-:Y:S01]  /*2d50*/  FMUL R76, R117.reuse, 0.25 ;  /* 0x3e800000754c7820 */ /* 0x041fe20000400000 */
[----:B------:R-:W-:Y:S01]  /*2d60*/  FSETP.GT.AND P0, PT, |R117|, 8.50705917302346158658e+37, PT ;  /* 0x7e8000007500780b */ /* 0x000fe20003f04200 */
[----:B------:R0:W-:Y:S01]  /*2d70*/  MUFU.RCP R77, R74 ;  /* 0x0000004a004d7308 */ /* 0x0001e20000001000 */
[----:B------:R-:W-:Y:S01]  /*2d80*/  @!P4 FMUL R44, R44, 16777216 ;  /* 0x4b8000002c2cc820 */ /* 0x000fe20000400000 */
[----:B------:R-:W-:Y:S01]  /*2d90*/  @!P4 FMUL R45, R45, 16777216 ;  /* 0x4b8000002d2dc820 */ /* 0x000fe20000400000 */
[----:B------:R-:W-:Y:S01]  /*2da0*/  FMUL R85, R80, 0.25 ;  /* 0x3e80000050557820 */ /* 0x000fe20000400000 */
[----:B------:R-:W-:Y:S01]  /*2db0*/  FSEL R76, R76, R117, P0 ;  /* 0x000000754c4c7208 */ /* 0x000fe20000000000 */
[----:B------:R-:W-:Y:S01]  /*2dc0*/  FMUL R87, R106, 0.25 ;  /* 0x3e8000006a577820 */ /* 0x000fe20000400000 */
[C---:B------:R-:W-:Y:S01]  /*2dd0*/  FSETP.GT.AND P4, PT, |R115|.reuse, 8.50705917302346158658e+37, PT ;  /* 0x7e8000007300780b */ /* 0x040fe20003f84200 */
[----:B------:R-:W-:Y:S01]  /*2de0*/  FADD R84, R176, -R131 ;  /* 0x80000083b0547221 */ /* 0x000fe20000000000 */
[----:B------:R-:W-:Y:S01]  /*2df0*/  FSEL R78, R78, R99, P0 ;  /* 0x000000634e4e7208 */ /* 0x000fe20000000000 */
[----:B0-----:R-:W-:Y:S01]  /*2e00*/  FMUL R74, R115, 0.25 ;  /* 0x3e800000734a7820 */ /* 0x001fe20000400000 */
[----:B------:R-:W0:Y:S01]  /*2e10*/  MUFU.RCP R72, R72 ;  /* 0x0000004800487308 */ /* 0x000e220000001000 */
[----:B------:R-:W-:Y:S01]  /*2e20*/  FSETP.GT.AND P0, PT, |R106|, 8.50705917302346158658e+37, PT ;  /* 0x7e8000006a00780b */ /* 0x000fe20003f04200 */
[----:B------:R-:W-:Y:S01]  /*2e30*/  @!P6 FMUL R76, R76, 16777216 ;  /* 0x4b8000004c4ce820 */ /* 0x000fe20000400000 */
[----:B------:R-:W-:Y:S01]  /*2e40*/  FSEL R85, R85, R80, P4 ;  /* 0x0000005055557208 */ /* 0x000fe20002000000 */
[----:B------:R-:W-:Y:S01]  /*2e50*/  IMAD.U32 R108, RZ, RZ, UR4 ;  /* 0x00000004ff6c7e24 */ /* 0x000fe2000f8e00ff */
[----:B------:R-:W-:Y:S01]  /*2e60*/  FSEL R74, R74, R115, P4 ;  /* 0x000000734a4a7208 */ /* 0x000fe20002000000 */
[----:B--2---:R-:W-:Y:S01]  /*2e70*/  FFMA R194, R53, R194, R40 ;  /* 0x000000c235c27223 */ /* 0x004fe20000000028 */
[----:B------:R-:W-:Y:S01]  /*2e80*/  FSETP.GEU.AND P4, PT, |R106|, 1.175494350822287508e-38, PT ;  /* 0x008000006a00780b */ /* 0x000fe20003f8e200 */
[----:B------:R-:W1:Y:S01]  /*2e90*/  MUFU.RCP R49, R49 ;  /* 0x0000003100317308 */ /* 0x000e620000001000 */
[----:B------:R-:W-:Y:S01]  /*2ea0*/  FSETP.GEU.AND P5, PT, |R115|, 1.175494350822287508e-38, PT ;  /* 0x008000007300780b */ /* 0x000fe20003fae200 */
[----:B------:R-:W-:Y:S01]  /*2eb0*/  FMUL R53, R84, 0.25 ;  /* 0x3e80000054357820 */ /* 0x000fe20000400000 */
[----:B------:R-:W-:Y:S01]  /*2ec0*/  FSEL R97, R87, R106, P0 ;  /* 0x0000006a57617208 */ /* 0x000fe20000000000 */
[----:B------:R-:W-:Y:S01]  /*2ed0*/  FADD R119, R4, 1 ;  /* 0x3f80000004777421 */ /* 0x000fe20000000000 */
[----:B------:R-:W-:Y:S01]  /*2ee0*/  FSETP.GEU.AND P3, PT, |R105|, 1.175494350822287508e-38, PT ;  /* 0x008000006900780b */ /* 0x000fe20003f6e200 */
[----:B------:R-:W-:Y:S01]  /*2ef0*/  FADD R101, R65, -R132 ;  /* 0x8000008441657221 */ /* 0x000fe20000000000 */
[----:B------:R-:W-:Y:S01]  /*2f00*/  FADD R108, R108, 1 ;  /* 0x3f8000006c6c7421 */ /* 0x000fe20000000000 */
[----:B------:R-:W2:Y:S01]  /*2f10*/  MUFU.RCP R44, R44 ;  /* 0x0000002c002c7308 */ /* 0x000ea20000001000 */
[----:B------:R-:W-:Y:S01]  /*2f20*/  IMAD.U32 R110, RZ, RZ, UR5 ;  /* 0x00000005ff6e7e24 */ /* 0x000fe2000f8e00ff */
[----:B0-----:R-:W-:Y:S01]  /*2f30*/  FFMA R199, R72, R199, R125 ;  /* 0x000000c748c77223 */ /* 0x001fe2000000007d */
[----:B------:R-:W-:Y:S01]  /*2f40*/  FSEL R53, R53, R84, P0 ;  /* 0x0000005435357208 */ /* 0x000fe20000000000 */
[----:B------:R-:W-:Y:S01]  /*2f50*/  @!P4 FMUL R97, R97, 16777216 ;  /* 0x4b8000006161c820 */ /* 0x000fe20000400000 */
[----:B------:R-:W-:Y:S01]  /*2f60*/  @!P6 FMUL R78, R78, 16777216 ;  /* 0x4b8000004e4ee820 */ /* 0x000fe20000400000 */
[----:B------:R-:W-:Y:S01]  /*2f70*/  @!P5 FMUL R74, R74, 16777216 ;  /* 0x4b8000004a4ad820 */ /* 0x000fe20000400000 */
[----:B------:R-:W-:Y:S01]  /*2f80*/  @!P5 FMUL R85, R85, 16777216 ;  /* 0x4b8000005555d820 */ /* 0x000fe20000400000 */
[----:B------:R0:W3:Y:S01]  /*2f90*/  MUFU.RCP R87, R76 ;  /* 0x0000004c00577308 */ /* 0x0000e20000001000 */
[----:B-1----:R-:W-:Y:S01]  /*2fa0*/  FFMA R192, R49, R48, R38 ;  /* 0x0000003031c07223 */ /* 0x002fe20000000026 */
[----:B------:R-:W-:Y:S01]  /*2fb0*/  FADD R48, R219, -R133 ;  /* 0x80000085db307221 */ /* 0x000fe20000000000 */
[C---:B------:R-:W-:Y:S01]  /*2fc0*/  FMUL R72, R119.reuse, 0.25 ;  /* 0x3e80000077487820 */ /* 0x040fe20000400000 */
[----:B------:R-:W-:Y:S01]  /*2fd0*/  FFMA R181, R52, R181, R41 ;  /* 0x000000b534b57223 */ /* 0x000fe20000000029 */
[----:B------:R-:W-:Y:S01]  /*2fe0*/  FSETP.GT.AND P0, PT, |R119|, 8.50705917302346158658e+37, PT ;  /* 0x7e8000007700780b */ /* 0x000fe20003f04200 */
[----:B------:R-:W-:Y:S01]  /*2ff0*/  FADD R110, R110, 1 ;  /* 0x3f8000006e6e7421 */ /* 0x000fe20000000000 */
[----:B------:R-:W-:Y:S01]  /*3000*/  FSETP.GEU.AND P5, PT, |R108|, 1.175494350822287508e-38, PT ;  /* 0x008000006c00780b */ /* 0x000fe20003fae200 */
[----:B------:R1:W4:Y:S01]  /*3010*/  MUFU.RCP R52, R97 ;  /* 0x0000006100347308 */ /* 0x0003220000001000 */
[----:B0-----:R-:W-:Y:S01]  /*3020*/  FMUL R76, R101, 0.25 ;  /* 0x3e800000654c7820 */ /* 0x001fe20000400000 */
[----:B------:R-:W-:Y:S01]  /*3030*/  @!P3 FMUL R50, R50, 16777216 ;  /* 0x4b8000003232b820 */ /* 0x000fe20000400000 */
[----:B------:R-:W-:Y:S01]  /*3040*/  FFMA R202, R79, R202, R128 ;  /* 0x000000ca4fca7223 */ /* 0x000fe20000000080 */
[----:B--2---:R-:W-:Y:S01]  /*3050*/  FFMA R189, R44, R45, R37 ;  /* 0x0000002d2cbd7223 */ /* 0x004fe20000000025 */
[----:B------:R-:W-:Y:S01]  /*3060*/  IMAD.U32 R112, RZ, RZ, UR6 ;  /* 0x00000006ff707e24 */ /* 0x000fe2000f8e00ff */
[----:B------:R-:W-:Y:S01]  /*3070*/  FMUL R103, R48, 0.25 ;  /* 0x3e80000030677820 */ /* 0x000fe20000400000 */
[C---:B------:R-:W-:Y:S01]  /*3080*/  FSETP.GT.AND P6, PT, |R108|.reuse, 8.50705917302346158658e+37, PT ;  /* 0x7e8000006c00780b */ /* 0x040fe20003fc4200 */
[----:B---3--:R-:W-:Y:S01]  /*3090*/  FFMA R196, R87, R78, R130 ;  /* 0x0000004e57c47223 */ /* 0x008fe20000000082 */
[----:B-1----:R-:W-:Y:S01]  /*30a0*/  FMUL R97, R108, 0.25 ;  /* 0x3e8000006c617820 */ /* 0x002fe20000400000 */
[----:B------:R-:W-:Y:S01]  /*30b0*/  FADD R45, R56, -R134 ;  /* 0x80000086382d7221 */ /* 0x000fe20000000000 */
[----:B------:R-:W-:Y:S01]  /*30c0*/  FSEL R87, R72, R119, P0 ;  /* 0x0000007748577208 */ /* 0x000fe20000000000 */
[----:B------:R-:W-:Y:S01]  /*30d0*/  @!P4 FMUL R53, R53, 16777216 ;  /* 0x4b8000003535c820 */ /* 0x000fe20000400000 */
[----:B------:R-:W-:Y:S01]  /*30e0*/  FSEL R79, R76, R101, P0 ;  /* 0x000000654c4f7208 */ /* 0x000fe20000000000 */
[----:B------:R-:W-:Y:S01]  /*30f0*/  IMAD.U32 R114, RZ, RZ, UR7 ;  /* 0x00000007ff727e24 */ /* 0x000fe2000f8e00ff */
[----:B------:R-:W-:Y:S01]  /*3100*/  FSETP.GEU.AND P0, PT, |R110|, 1.175494350822287508e-38, PT ;  /* 0x008000006e00780b */ /* 0x000fe20003f0e200 */
[----:B------:R-:W-:Y:S01]  /*3110*/  FADD R112, R112, 1 ;  /* 0x3f80000070707421 */ /* 0x000fe20000000000 */
[----:B------:R-:W-:Y:S01]  /*3120*/  FSETP.GEU.AND P4, PT, |R119|, 1.175494350822287508e-38, PT ;  /* 0x008000007700780b */ /* 0x000fe20003f8e200 */
[----:B------:R-:W-:Y:S01]  /*3130*/  @!P3 FMUL R51, R51, 16777216 ;  /* 0x4b8000003333b820 */ /* 0x000fe20000400000 */
[----:B------:R-:W-:Y:S01]  /*3140*/  FSEL R76, R97, R108, P6 ;  /* 0x0000006c614c7208 */ /* 0x000fe20003000000 */
[----:B------:R-:W-:Y:S01]  /*3150*/  FMUL R198, R45, 0.25 ;  /* 0x3e8000002dc67820 */ /* 0x000fe20000400000 */
[----:B------:R-:W-:Y:S01]  /*3160*/  FMUL R97, R110, 0.25 ;  /* 0x3e8000006e617820 */ /* 0x000fe20000400000 */
[----:B------:R-:W-:Y:S01]  /*3170*/  FSEL R216, R103, R48, P6 ;  /* 0x0000003067d87208 */ /* 0x000fe20003000000 */
[----:B------:R-:W0:Y:S01]  /*3180*/  MUFU.RCP R50, R50 ;  /* 0x0000003200327308 */ /* 0x000e220000001000 */
[----:B------:R-:W-:Y:S01]  /*3190*/  FADD R114, R114, 1 ;  /* 0x3f80000072727421 */ /* 0x000fe20000000000 */
[----:B------:R-:W-:Y:S01]  /*31a0*/  FSETP.GT.AND P3, PT, |R110|, 8.50705917302346158658e+37, PT ;  /* 0x7e8000006e00780b */ /* 0x000fe20003f64200 */
[----:B------:R-:W-:Y:S01]  /*31b0*/  IMAD.U32 R116, RZ, RZ, UR8 ;  /* 0x00000008ff747e24 */ /* 0x000fe2000f8e00ff */
[----:B------:R-:W-:Y:S01]  /*31c0*/  FMUL R103, R112, 0.25 ;  /* 0x3e80000070677820 */ /* 0x000fe20000400000 */
[----:B------:R-:W-:Y:S01]  /*31d0*/  FADD R44, R66, -R135 ;  /* 0x80000087422c7221 */ /* 0x000fe20000000000 */
[----:B------:R-:W-:Y:S01]  /*31e0*/  FSETP.GT.AND P6, PT, |R112|, 8.50705917302346158658e+37, PT ;  /* 0x7e8000007000780b */ /* 0x000fe20003fc4200 */
[----:B------:R-:W-:Y:S01]  /*31f0*/  FADD R49, R57, -R136 ;  /* 0x8000008839317221 */ /* 0x000fe20000000000 */
[----:B------:R-:W-:Y:S01]  /*3200*/  @!P5 FMUL R76, R76, 16777216 ;  /* 0x4b8000004c4cd820 */ /* 0x000fe20000400000 */
[----:B------:R-:W-:Y:S01]  /*3210*/  FSEL R97, R97, R110, P3 ;  /* 0x0000006e61617208 */ /* 0x000fe20001800000 */
[----:B------:R-:W-:Y:S01]  /*3220*/  @!P5 FMUL R216, R216, 16777216 ;  /* 0x4b800000d8d8d820 */ /* 0x000fe20000400000 */
[----:B------:R-:W-:Y:S01]  /*3230*/  FSEL R215, R198, R45, P3 ;  /* 0x0000002dc6d77208 */ /* 0x000fe20001800000 */
[----:B------:R-:W-:Y:S01]  /*3240*/  FADD R116, R116, 1 ;  /* 0x3f80000074747421 */ /* 0x000fe20000000000 */
[----:B------:R-:W-:Y:S01]  /*3250*/  FSETP.GEU.AND P5, PT, |R114|, 1.175494350822287508e-38, PT ;  /* 0x008000007200780b */ /* 0x000fe20003fae200 */
[----:B------:R-:W-:Y:S01]  /*3260*/  FMUL R203, R44, 0.25 ;  /* 0x3e8000002ccb7820 */ /* 0x000fe20000400000 */
[----:B------:R-:W-:Y:S01]  /*3270*/  FSEL R204, R103, R112, P6 ;  /* 0x0000007067cc7208 */ /* 0x000fe20003000000 */
[----:B----4-:R-:W-:Y:S01]  /*3280*/  FFMA R197, R52, R53, R131 ;  /* 0x0000003534c57223 */ /* 0x010fe20000000083 */
[----:B------:R-:W-:Y:S01]  /*3290*/  FMUL R206, R49, 0.25 ;  /* 0x3e80000031ce7820 */ /* 0x000fe20000400000 */
[----:B------:R-:W-:Y:S01]  /*32a0*/  FMUL R103, R114, 0.25 ;  /* 0x3e80000072677820 */ /* 0x000fe20000400000 */
[----:B------:R-:W-:Y:S01]  /*32b0*/  FADD R52, R88, -R137 ;  /* 0x8000008958347221 */ /* 0x000fe20000000000 */
[----:B------:R-:W-:Y:S01]  /*32c0*/  @!P0 FMUL R97, R97, 16777216 ;  /* 0x4b80000061618820 */ /* 0x000fe20000400000 */
[----:B------:R-:W-:Y:S01]  /*32d0*/  FSETP.GT.AND P3, PT, |R114|, 8.50705917302346158658e+37, PT ;  /* 0x7e8000007200780b */ /* 0x000fe20003f64200 */
[----:B------:R-:W-:Y:S01]  /*32e0*/  @!P0 FMUL R215, R215, 16777216 ;  /* 0x4b800000d7d78820 */ /* 0x000fe20000400000 */
[----:B------:R-:W-:Y:S01]  /*32f0*/  IMAD.U32 R120, RZ, RZ, UR10 ;  /* 0x0000000aff787e24 */ /* 0x000fe2000f8e00ff */
[----:B------:R-:W-:Y:S01]  /*3300*/  @!P4 FMUL R87, R87, 16777216 ;  /* 0x4b8000005757c820 */ /* 0x000fe20000400000 */
[----:B------:R-:W-:Y:S01]  /*3310*/  @!P4 FMUL R79, R79, 16777216 ;  /* 0x4b8000004f4fc820 */ /* 0x000fe20000400000 */
[----:B------:R-:W-:Y:S01]  /*3320*/  FSETP.GEU.AND P0, PT, |R116|, 1.175494350822287508e-38, PT ;  /* 0x008000007400780b */ /* 0x000fe20003f0e200 */
[----:B------:R-:W-:Y:S01]  /*3330*/  IMAD.U32 R118, RZ, RZ, UR9 ;  /* 0x00000009ff767e24 */ /* 0x000fe2000f8e00ff */
[----:B------:R-:W-:Y:S01]  /*3340*/  FSETP.GEU.AND P4, PT, |R112|, 1.175494350822287508e-38, PT ;  /* 0x008000007000780b */ /* 0x000fe20003f8e200 */
[----:B------:R-:W-:Y:S01]  /*3350*/  FMUL R205, R52, 0.25 ;  /* 0x3e80000034cd7820 */ /* 0x000fe20000400000 */
[----:B------:R-:W-:Y:S01]  /*3360*/  FSEL R218, R203, R44, P6 ;  /* 0x0000002ccbda7208 */ /* 0x000fe20003000000 */
[----:B------:R-:W-:Y:S01]  /*3370*/  FMUL R203, R116, 0.25 ;  /* 0x3e80000074cb7820 */ /* 0x000fe20000400000 */
[----:B------:R-:W-:Y:S01]  /*3380*/  FSEL R103, R103, R114, P3 ;  /* 0x0000007267677208 */ /* 0x000fe20001800000 */
[----:B------:R-:W-:Y:S01]  /*3390*/  FADD R120, R120, 1 ;  /* 0x3f80000078787421 */ /* 0x000fe20000000000 */
[----:B------:R-:W-:Y:S01]  /*33a0*/  FSEL R217, R206, R49, P3 ;  /* 0x00000031ced97208 */ /* 0x000fe20001800000 */
[----:B------:R-:W-:Y:S01]  /*33b0*/  IMAD.U32 R121, RZ, RZ, UR11 ;  /* 0x0000000bff797e24 */ /* 0x000fe2000f8e00ff */
[----:B------:R-:W-:Y:S01]  /*33c0*/  FSETP.GT.AND P6, PT, |R116|, 8.50705917302346158658e+37, PT ;  /* 0x7e8000007400780b */ /* 0x000fe20003fc4200 */
[----:B0-----:R-:W-:Y:S01]  /*33d0*/  FFMA R193, R50, R51, R39 ;  /* 0x0000003332c17223 */ /* 0x001fe20000000027 */
[----:B------:R-:W-:Y:S01]  /*33e0*/  FADD R118, R118, 1 ;  /* 0x3f80000076767421 */ /* 0x000fe20000000000 */
[----:B------:R-:W-:Y:S01]  /*33f0*/  FADD R51, R89, -R138 ;  /* 0x8000008a59337221 */ /* 0x000fe20000000000 */
[----:B------:R-:W-:Y:S01]  /*3400*/  FADD R50, R90, -R139 ;  /* 0x8000008b5a327221 */ /* 0x000fe20000000000 */
[----:B------:R-:W-:Y:S01]  /*3410*/  @!P5 FMUL R103, R103, 16777216 ;  /* 0x4b8000006767d820 */ /* 0x000fe20000400000 */
[----:B------:R-:W-:Y:S01]  /*3420*/  FSEL R208, R203, R116, P6 ;  /* 0x00000074cbd07208 */ /* 0x000fe20003000000 */
[----:B------:R-:W-:Y:S01]  /*3430*/  @!P5 FMUL R217, R217, 16777216 ;  /* 0x4b800000d9d9d820 */ /* 0x000fe20000400000 */
[----:B------:R-:W-:Y:S01]  /*3440*/  FSEL R206, R205, R52, P6 ;  /* 0x00000034cdce7208 */ /* 0x000fe20003000000 */
[----:B------:R-:W-:Y:S01]  /*3450*/  FADD R121, R121, 1 ;  /* 0x3f80000079797421 */ /* 0x000fe20000000000 */
[----:B------:R-:W-:Y:S01]  /*3460*/  FSETP.GEU.AND P5, PT, |R120|, 1.175494350822287508e-38, PT ;  /* 0x008000007800780b */ /* 0x000fe20003fae200 */
[C---:B------:R-:W-:Y:S01]  /*3470*/  FMUL R203, R118.reuse, 0.25 ;  /* 0x3e80000076cb7820 */ /* 0x040fe20000400000 */
[----:B------:R-:W-:Y:S01]  /*3480*/  FMUL R210, R51, 0.25 ;  /* 0x3e80000033d27820 */ /* 0x000fe20000400000 */
[----:B------:R-:W-:Y:S01]  /*3490*/  FSETP.GT.AND P3, PT, |R118|, 8.50705917302346158658e+37, PT ;  /* 0x7e8000007600780b */ /* 0x000fe20003f64200 */
[----:B------:R-:W0:Y:S01]  /*34a0*/  MUFU.RCP R74, R74 ;  /* 0x0000004a004a7308 */ /* 0x000e220000001000 */
        /* <DEDUP_REMOVED lines=18> */
[----:B------:R-:W-:Y:S01]  /*35d0*/  FFMA R185, R185, R54, R42 ;  /* 0x00000036b9b97223 */ /* 0x000fe2000000002a */
[----:B------:R-:W-:Y:S01]  /*35e0*/  FSEL R210, R209, R50, P6 ;  /* 0x00000032d1d27208 */ /* 0x000fe20003000000 */
[----:B------:R-:W-:Y:S01]  /*35f0*/  IMAD.U32 R171, RZ, RZ, UR14 ;  /* 0x0000000effab7e24 */ /* 0x000fe2000f8e00ff */
[----:B------:R-:W-:Y:S01]  /*3600*/  FSETP.GT.AND P3, PT, |R121|, 8.50705917302346158658e+37, PT ;  /* 0x7e8000007900780b */ /* 0x000fe20003f64200 */
[----:B------:R-:W-:Y:S01]  /*3610*/  FFMA R186, R186, R55, R43 ;  /* 0x00000037baba7223 */ /* 0x000fe2000000002b */
[----:B------:R-:W-:Y:S01]  /*3620*/  FADD R54, R190, -R141 ;  /* 0x8000008dbe367221 */ /* 0x000fe20000000000 */
[----:B------:R-:W-:Y:S01]  /*3630*/  FADD R122, R122, 1 ;  /* 0x3f8000007a7a7421 */ /* 0x000fe20000000000 */
[----:B------:R-:W-:Y:S01]  /*3640*/  FADD R55, R83, -R142 ;  /* 0x8000008e53377221 */ /* 0x000fe20000000000 */
[----:B------:R-:W-:Y:S01]  /*3650*/  IMAD.U32 R174, RZ, RZ, UR15 ;  /* 0x0000000fffae7e24 */ /* 0x000fe2000f8e00ff */
[----:B------:R-:W-:Y:S01]  /*3660*/  @!P5 FMUL R214, R214, 16777216 ;  /* 0x4b800000d6d6d820 */ /* 0x000fe20000400000 */
[----:B------:R-:W-:Y:S01]  /*3670*/  FSEL R198, R198, R121, P3 ;  /* 0x00000079c6c67208 */ /* 0x000fe20001800000 */
[----:B------:R-:W-:Y:S01]  /*3680*/  @!P5 FMUL R210, R210, 16777216 ;  /* 0x4b800000d2d2d820 */ /* 0x000fe20000400000 */
[----:B------:R-:W-:Y:S01]  /*3690*/  FSEL R207, R212, R53, P3 ;  /* 0x00000035d4cf7208 */ /* 0x000fe20001800000 */
[----:B------:R-:W-:Y:S01]  /*36a0*/  FADD R171, R171, 1 ;  /* 0x3f800000abab7421 */ /* 0x000fe20000000000 */
[----:B------:R-:W-:Y:S01]  /*36b0*/  FSETP.GEU.AND P5, PT, |R123|, 1.175494350822287508e-38, PT ;  /* 0x008000007b00780b */ /* 0x000fe20003fae200 */
[----:B------:R-:W-:Y:S01]  /*36c0*/  FFMA R201, R58, R201, R127 ;  /* 0x000000c93ac97223 */ /* 0x000fe2000000007f */
[----:B------:R-:W-:Y:S01]  /*36d0*/  FMUL R211, R54, 0.25 ;  /* 0x3e80000036d37820 */ /* 0x000fe20000400000 */
[----:B------:R-:W-:Y:S01]  /*36e0*/  FMUL R209, R122, 0.25 ;  /* 0x3e8000007ad17820 */ /* 0x000fe20000400000 */
[----:B------:R-:W-:Y:S01]  /*36f0*/  FFMA R187, R187, R59, R124 ;  /* 0x0000003bbbbb7223 */ /* 0x000fe2000000007c */
[----:B------:R-:W-:Y:S01]  /*3700*/  FADD R58, R188, -R143 ;  /* 0x8000008fbc3a7221 */ /* 0x000fe20000000000 */
[----:B------:R-:W-:Y:S01]  /*3710*/  FMUL R78, R55, 0.25 ;  /* 0x3e800000374e7820 */ /* 0x000fe20000400000 */
[----:B------:R-:W-:Y:S01]  /*3720*/  FSETP.GT.AND P6, PT, |R122|, 8.50705917302346158658e+37, PT ;  /* 0x7e8000007a00780b */ /* 0x000fe20003fc4200 */
[----:B------:R-:W-:Y:S01]  /*3730*/  FMUL R212, R123, 0.25 ;  /* 0x3e8000007bd47820 */ /* 0x000fe20000400000 */
[----:B------:R-:W-:Y:S01]  /*3740*/  FADD R59, R191, -R144 ;  /* 0x80000090bf3b7221 */ /* 0x000fe20000000000 */
[----:B------:R-:W-:Y:S01]  /*3750*/  FADD R174, R174, 1 ;  /* 0x3f800000aeae7421 */ /* 0x000fe20000000000 */
[----:B------:R-:W-:Y:S01]  /*3760*/  FSETP.GT.AND P3, PT, |R123|, 8.50705917302346158658e+37, PT ;  /* 0x7e8000007b00780b */ /* 0x000fe20003f64200 */
[----:B------:R-:W-:Y:S01]  /*3770*/  IMAD.U32 R175, RZ, RZ, UR16 ;  /* 0x00000010ffaf7e24 */ /* 0x000fe2000f8e00ff */
[----:B------:R-:W-:Y:S01]  /*3780*/  @!P0 FMUL R198, R198, 16777216 ;  /* 0x4b800000c6c68820 */ /* 0x000fe20000400000 */
[----:B------:R-:W-:Y:S01]  /*3790*/  @!P0 FMUL R207, R207, 16777216 ;  /* 0x4b800000cfcf8820 */ /* 0x000fe20000400000 */
[----:B0-----:R-:W-:Y:S01]  /*37a0*/  FFMA R195, R74, R85, R129 ;  /* 0x000000554ac37223 */ /* 0x001fe20000000081 */
[----:B------:R-:W-:Y:S01]  /*37b0*/  IMAD.U32 R177, RZ, RZ, UR17 ;  /* 0x00000011ffb17e24 */ /* 0x000fe2000f8e00ff */
[----:B------:R-:W-:Y:S01]  /*37c0*/  @!P4 FMUL R205, R205, 16777216 ;  /* 0x4b800000cdcdc820 */ /* 0x000fe20000400000 */
[----:B------:R-:W-:Y:S01]  /*37d0*/  @!P4 FMUL R203, R203, 16777216 ;  /* 0x4b800000cbcbc820 */ /* 0x000fe20000400000 */
[----:B------:R-:W-:Y:S01]  /*37e0*/  FSETP.GEU.AND P0, PT, |R171|, 1.175494350822287508e-38, PT ;  /* 0x00800000ab00780b */ /* 0x000fe20003f0e200 */
[----:B------:R-:W-:Y:S01]  /*37f0*/  FMUL R85, R58, 0.25 ;  /* 0x3e8000003a557820 */ /* 0x000fe20000400000 */
[----:B------:R-:W-:Y:S01]  /*3800*/  FSETP.GEU.AND P4, PT, |R122|, 1.175494350822287508e-38, PT ;  /* 0x008000007a00780b */ /* 0x000fe20003f8e200 */
[----:B------:R-:W-:Y:S01]  /*3810*/  FMUL R74, R59, 0.25 ;  /* 0x3e8000003b4a7820 */ /* 0x000fe20000400000 */
[----:B------:R-:W-:Y:S01]  /*3820*/  FSEL R226, R209, R122, P6 ;  /* 0x0000007ad1e27208 */ /* 0x000fe20003000000 */
[----:B------:R-:W-:Y:S01]  /*3830*/  FMUL R228, R171, 0.25 ;  /* 0x3e800000abe47820 */ /* 0x000fe20000400000 */
[----:B------:R-:W-:Y:S01]  /*3840*/  FSEL R224, R211, R54, P6 ;  /* 0x00000036d3e07208 */ /* 0x000fe20003000000 */
[----:B------:R-:W-:Y:S01]  /*3850*/  FADD R222, R180, -R145 ;  /* 0x80000091b4de7221 */ /* 0x000fe20000000000 */
[----:B------:R-:W-:Y:S01]  /*3860*/  FSEL R212, R212, R123, P3 ;  /* 0x0000007bd4d47208 */ /* 0x000fe20001800000 */
[----:B------:R-:W-:Y:S01]  /*3870*/  FADD R175, R175, 1 ;  /* 0x3f800000afaf7421 */ /* 0x000fe20000000000 */
[----:B------:R-:W-:Y:S01]  /*3880*/  FSETP.GT.AND P6, PT, |R171|, 8.50705917302346158658e+37, PT ;  /* 0x7e800000ab00780b */ /* 0x000fe20003fc4200 */
[----:B------:R-:W-:Y:S01]  /*3890*/  FMUL R211, R174, 0.25 ;  /* 0x3e800000aed37820 */ /* 0x000fe20000400000 */
[----:B------:R-:W-:Y:S01]  /*38a0*/  FSEL R223, R78, R55, P3 ;  /* 0x000000374edf7208 */ /* 0x000fe20001800000 */
[----:B------:R-:W-:Y:S01]  /*38b0*/  FADD R221, R81, -R146 ;  /* 0x8000009251dd7221 */ /* 0x000fe20000000000 */
[----:B------:R-:W-:Y:S01]  /*38c0*/  MOV R178, UR18 ;  /* 0x0000001200b27c02 */ /* 0x000fe20008000f00 */
[----:B------:R-:W-:Y:S01]  /*38d0*/  FADD R177, R177, 1 ;  /* 0x3f800000b1b17421 */ /* 0x000fe20000000000 */
[----:B------:R-:W-:Y:S01]  /*38e0*/  FSETP.GT.AND P3, PT, |R174|, 8.50705917302346158658e+37, PT ;  /* 0x7e800000ae00780b */ /* 0x000fe20003f64200 */
[----:B------:R-:W-:Y:S01]  /*38f0*/  IMAD.U32 R179, RZ, RZ, UR19 ;  /* 0x00000013ffb37e24 */ /* 0x000fe2000f8e00ff */
[----:B------:R-:W-:Y:S01]  /*3900*/  FFMA R200, R77, R200, R126 ;  /* 0x000000c84dc87223 */ /* 0x000fe2000000007e */
[----:B------:R0:W-:Y:S01]  /*3910*/  MUFU.RCP R209, R198 ;  /* 0x000000c600d17308 */ /* 0x0001e20000001000 */
[----:B------:R-:W-:Y:S01]  /*3920*/  FSEL R78, R85, R58, P6 ;  /* 0x0000003a554e7208 */ /* 0x000fe20003000000 */
[----:B------:R-:W-:Y:S01]  /*3930*/  FMUL R77, R222, 0.25 ;  /* 0x3e800000de4d7820 */ /* 0x000fe20000400000 */
[----:B------:R-:W-:Y:S01]  /*3940*/  FSEL R228, R228, R171, P6 ;  /* 0x000000abe4e47208 */ /* 0x000fe20003000000 */
[----:B------:R-:W-:Y:S01]  /*3950*/  FADD R220, R82, -R147 ;  /* 0x8000009352dc7221 */ /* 0x000fe20000000000 */
[----:B------:R-:W-:Y:S01]  /*3960*/  FSEL R85, R74, R59, P3 ;  /* 0x0000003b4a557208 */ /* 0x000fe20001800000 */
[----:B------:R-:W-:Y:S01]  /*3970*/  FADD R178, R178, 1 ;  /* 0x3f800000b2b27421 */ /* 0x000fe20000000000 */
[----:B------:R-:W-:Y:S01]  /*3980*/  FMUL R72, R221, 0.25 ;  /* 0x3e800000dd487820 */ /* 0x000fe20000400000 */
[----:B------:R-:W-:Y:S01]  /*3990*/  @!P5 FMUL R212, R212, 16777216 ;  /* 0x4b800000d4d4d820 */ /* 0x000fe20000400000 */
[----:B0-----:R-:W-:Y:S01]  /*39a0*/  FMUL R198, R175, 0.25 ;  /* 0x3e800000afc67820 */ /* 0x001fe20000400000 */
[----:B------:R-:W-:Y:S01]  /*39b0*/  FSEL R211, R211, R174, P3 ;  /* 0x000000aed3d37208 */ /* 0x000fe20001800000 */
[----:B------:R-:W-:Y:S01]  /*39c0*/  FMUL R74, R177, 0.25 ;  /* 0x3e800000b14a7820 */ /* 0x000fe20000400000 */
[----:B------:R-:W-:Y:S01]  /*39d0*/  FSETP.GT.AND P6, PT, |R175|, 8.50705917302346158658e+37, PT ;  /* 0x7e800000af00780b */ /* 0x000fe20003fc4200 */
[----:B------:R-:W-:Y:S01]  /*39e0*/  FADD R179, R179, 1 ;  /* 0x3f800000b3b37421 */ /* 0x000fe20000000000 */
[----:B------:R-:W-:Y:S01]  /*39f0*/  FSETP.GT.AND P3, PT, |R177|, 8.50705917302346158658e+37, PT ;  /* 0x7e800000b100780b */ /* 0x000fe20003f64200 */
[----:B------:R-:W-:Y:S01]  /*3a00*/  @!P5 FMUL R223, R223, 16777216 ;  /* 0x4b800000dfdfd820 */ /* 0x000fe20000400000 */
[----:B------:R-:W0:Y:S01]  /*3a10*/  MUFU.RCP R103, R103 ;  /* 0x0000006700677308 */ /* 0x000e220000001000 */
[----:B------:R-:W-:Y:S01]  /*3a20*/  FSETP.GEU.AND P5, PT, |R175|, 1.175494350822287508e-38, PT ;  /* 0x00800000af00780b */ /* 0x000fe20003fae200 */
[----:B------:R-:W-:Y:S01]  /*3a30*/  FMUL R231, R220, 0.25 ;  /* 0x3e800000dce77820 */ /* 0x000fe20000400000 */
[----:B------:R-:W-:Y:S01]  /*3a40*/  FSEL R198, R198, R175, P6 ;  /* 0x000000afc6c67208 */ /* 0x000fe20003000000 */
[----:B------:R-:W-:Y:S01]  /*3a50*/  FMUL R213, R178, 0.25 ;  /* 0x3e800000b2d57820 */ /* 0x000fe20000400000 */
[----:B------:R-:W-:Y:S01]  /*3a60*/  FSEL R77, R77, R222, P6 ;  /* 0x000000de4d4d7208 */ /* 0x000fe20003000000 */
[----:B------:R-:W-:Y:S01]  /*3a70*/  @!P0 FMUL R228, R228, 16777216 ;  /* 0x4b800000e4e48820 */ /* 0x000fe20000400000 */
[----:B------:R-:W-:Y:S01]  /*3a80*/  @!P0 FMUL R78, R78, 16777216 ;  /* 0x4b8000004e4e8820 */ /* 0x000fe20000400000 */
[----:B------:R1:W-:Y:S01]  /*3a90*/  MUFU.RCP R225, R212 ;  /* 0x000000d400e17308 */ /* 0x0003e20000001000 */
[----:B------:R-:W-:Y:S01]  /*3aa0*/  FSETP.GT.AND P6, PT, |R178|, 8.50705917302346158658e+37, PT ;  /* 0x7e800000b200780b */ /* 0x000fe20003fc4200 */
[----:B------:R-:W-:Y:S01]  /*3ab0*/  @!P4 FMUL R226, R226, 16777216 ;  /* 0x4b800000e2e2c820 */ /* 0x000fe20000400000 */
[----:B------:R-:W-:Y:S01]  /*3ac0*/  FSEL R72, R72, R221, P3 ;  /* 0x000000dd48487208 */ /* 0x000fe20001800000 */
[----:B------:R-:W-:Y:S01]  /*3ad0*/  @!P4 FMUL R224, R224, 16777216 ;  /* 0x4b800000e0e0c820 */ /* 0x000fe20000400000 */
[----:B------:R-:W-:Y:S01]  /*3ae0*/  FSETP.GEU.AND P0, PT, |R177|, 1.175494350822287508e-38, PT ;  /* 0x00800000b100780b */ /* 0x000fe20003f0e200 */
[C---:B------:R-:W-:Y:S01]  /*3af0*/  FMUL R232, R179.reuse, 0.25 ;  /* 0x3e800000b3e87820 */ /* 0x040fe20000400000 */
[----:B------:R-:W-:Y:S01]  /*3b00*/  FSETP.GEU.AND P4, PT, |R174|, 1.175494350822287508e-38, PT ;  /* 0x00800000ae00780b */ /* 0x000fe20003f8e200 */
[----:B------:R-:W2:Y:S01]  /*3b10*/  MUFU.RCP R87, R87 ;  /* 0x0000005700577308 */ /* 0x000ea20000001000 */
[----:B-1----:R-:W-:Y:S01]  /*3b20*/  FSEL R212, R74, R177, P3 ;  /* 0x000000b14ad47208 */ /* 0x002fe20001800000 */
[----:B------:R-:W-:Y:S01]  /*3b30*/  @!P5 FMUL R198, R198, 16777216 ;  /* 0x4b800000c6c6d820 */ /* 0x000fe20000400000 */
[----:B------:R-:W-:Y:S01]  /*3b40*/  FSETP.GEU.AND P3, PT, |R179|, 1.175494350822287508e-38, PT ;  /* 0x00800000b300780b */ /* 0x000fe20003f6e200 */
[----:B0-----:R-:W-:Y:S01]  /*3b50*/  FFMA R217, R103, R217, R136 ;  /* 0x000000d967d97223 */ /* 0x001fe20000000088 */
[----:B------:R-:W-:Y:S01]  /*3b60*/  FSEL R230, R213, R178, P6 ;  /* 0x000000b2d5e67208 */ /* 0x000fe20003000000 */
[----:B------:R-:W-:Y:S01]  /*3b70*/  FADD R103, R183, -R148 ;  /* 0x80000094b7677221 */ /* 0x000fe20000000000 */
[----:B------:R-:W-:Y:S01]  /*3b80*/  FSEL R231, R231, R220, P6 ;  /* 0x000000dce7e77208 */ /* 0x000fe20003000000 */
[----:B------:R-:W0:Y:S01]  /*3b90*/  MUFU.RCP R76, R76 ;  /* 0x0000004c004c7308 */ /* 0x000e220000001000 */
[----:B------:R-:W-:Y:S01]  /*3ba0*/  FSETP.GT.AND P6, PT, |R179|, 8.50705917302346158658e+37, PT ;  /* 0x7e800000b300780b */ /* 0x000fe20003fc4200 */
[----:B------:R-:W-:Y:S01]  /*3bb0*/  @!P0 FMUL R212, R212, 16777216 ;  /* 0x4b800000d4d48820 */ /* 0x000fe20000400000 */
[----:B------:R-:W-:Y:S01]  /*3bc0*/  @!P5 FMUL R77, R77, 16777216 ;  /* 0x4b8000004d4dd820 */ /* 0x000fe20000400000 */
[----:B------:R-:W-:Y:S01]  /*3bd0*/  @!P4 FMUL R211, R211, 16777216 ;  /* 0x4b800000d3d3c820 */ /* 0x000fe20000400000 */
[----:B------:R-:W-:Y:S01]  /*3be0*/  FSEL R232, R232, R179, P6 ;  /* 0x000000b3e8e87208 */ /* 0x000fe20003000000 */
[----:B------:R-:W-:Y:S01]  /*3bf0*/  @!P4 FMUL R85, R85, 16777216 ;  /* 0x4b8000005555c820 */ /* 0x000fe20000400000 */
[----:B------:R-:W-:Y:S01]  /*3c00*/  FSETP.GEU.AND P4, PT, |R178|, 1.175494350822287508e-38, PT ;  /* 0x00800000b200780b */ /* 0x000fe20003f8e200 */
[----:B------:R2:W-:Y:S01]  /*3c10*/  MUFU.RCP R74, R198 ;  /* 0x000000c6004a7308 */ /* 0x0005e20000001000 */
[----:B------:R-:W-:Y:S01]  /*3c20*/  @!P0 FMUL R72, R72, 16777216 ;  /* 0x4b80000048488820 */ /* 0x000fe20000400000 */
[----:B------:R-:W-:-:S06]  /*3c30*/  @!P3 FMUL R232, R232, 16777216 ;  /* 0x4b800000e8e8b820 */ /* 0x000fcc0000400000 */
[----:B------:R-:W1:Y:S01]  /*3c40*/  MUFU.RCP R204, R204 ;  /* 0x000000cc00cc7308 */ /* 0x000e620000001000 */
[----:B--2---:R-:W-:Y:S01]  /*3c50*/  FFMA R198, R87, R79, R132 ;  /* 0x0000004f57c67223 */ /* 0x004fe20000000084 */
[----:B0-----:R-:W-:Y:S01]  /*3c60*/  FFMA R216, R76, R216, R133 ;  /* 0x000000d84cd87223 */ /* 0x001fe20000000085 */
[----:B------:R-:W-:Y:S01]  /*3c70*/  FMUL R76, R103, 0.25 ;  /* 0x3e800000674c7820 */ /* 0x000fe20000400000 */
[----:B------:R-:W-:Y:S01]  /*3c80*/  @!P4 FMUL R230, R230, 16777216 ;  /* 0x4b800000e6e6c820 */ /* 0x000fe20000400000 */
[----:B------:R-:W-:Y:S01]  /*3c90*/  FADD R87, R93, -R124 ;  /* 0x8000007c5d577221 */ /* 0x000fe20000000000 */
[----:B------:R-:W-:Y:S01]  /*3ca0*/  @!P4 FMUL R231, R231, 16777216 ;  /* 0x4b800000e7e7c820 */ /* 0x000fe20000400000 */
[----:B------:R-:W-:Y:S01]  /*3cb0*/  FADD R234, R219, -R216 ;  /* 0x800000d8dbea7221 */ /* 0x000fe20000000000 */
[----:B------:R-:W-:Y:S01]  /*3cc0*/  MUFU.RCP R208, R208 ;  /* 0x000000d000d07308 */ /* 0x000fe20000001000 */
[----:B------:R-:W-:Y:S02]  /*3cd0*/  FSEL R76, R76, R103, P6 ;  /* 0x000000674c4c7208 */ /* 0x000fe40003000000 */
[----:B------:R-:W-:-:S03]  /*3ce0*/  FFMA R234, R48, R234, R21 ;  /* 0x000000ea30ea7223 */ /* 0x000fc60000000015 */
[----:B------:R-:W-:Y:S02]  /*3cf0*/  @!P3 FMUL R76, R76, 16777216 ;  /* 0x4b8000004c4cb820 */ /* 0x000fe40000400000 */
[----:B------:R-:W0:Y:S01]  /*3d00*/  MUFU.RCP R205, R205 ;  /* 0x000000cd00cd7308 */ /* 0x000e220000001000 */
[----:B-1----:R-:W-:-:S07]  /*3d10*/  FFMA R218, R204, R218, R135 ;  /* 0x000000daccda7223 */ /* 0x002fce0000000087 */
[----:B------:R0:W1:Y:S08]  /*3d20*/  MUFU.RCP R229, R212 ;  /* 0x000000d400e57308 */ /* 0x0000700000001000 */
[----:B------:R2:W-:Y:S01]  /*3d30*/  MUFU.RCP R79, R232 ;  /* 0x000000e8004f7308 */ /* 0x0005e20000001000 */
[----:B0-----:R-:W-:Y:S01]  /*3d40*/  FFMA R212, R205, R203, R138 ;  /* 0x000000cbcdd47223 */ /* 0x001fe2000000008a */
[----:B------:R-:W-:Y:S01]  /*3d50*/  FFMA R203, R74, R77, R145 ;  /* 0x0000004d4acb7223 */ /* 0x000fe20000000091 */
[----:B------:R-:W-:Y:S01]  /*3d60*/  FADD R74, R176, -R197 ;  /* 0x800000c5b04a7221 */ /* 0x000fe20000000000 */
[----:B------:R-:W-:-:S03]  /*3d70*/  FADD R77, R60, -R195 ;  /* 0x800000c33c4d7221 */ /* 0x000fc60000000000 */
[----:B------:R-:W-:Y:S01]  /*3d80*/  FFMA R84, R84, R74, R19 ;  /* 0x0000004a54547223 */ /* 0x000fe20000000013 */
[----:B------:R-:W0:Y:S01]  /*3d90*/  MUFU.RCP R214, R214 ;  /* 0x000000d600d67308 */ /* 0x000e220000001000 */
[----:B-1----:R-:W-:Y:S01]  /*3da0*/  FFMA R204, R229, R72, R146 ;  /* 0x00000048e5cc7223 */ /* 0x002fe20000000092 */
[----:B------:R-:W-:Y:S01]  /*3db0*/  FADD R72, R65, -R198 ;  /* 0x800000c641487221 */ /* 0x000fe20000000000 */
[----:B------:R-:W-:Y:S01]  /*3dc0*/  FFMA R80, R80, R77, R17 ;  /* 0x0000004d50507223 */ /* 0x000fe20000000011 */
[----:B------:R-:W-:Y:S01]  /*3dd0*/  FADD R74, R63, -R192 ;  /* 0x800000c03f4a7221 */ /* 0x000fe20000000000 */
[----:B------:R-:W-:Y:S01]  /*3de0*/  FADD R77, R61, -R194 ;  /* 0x800000c23d4d7221 */ /* 0x000fe20000000000 */
[----:B------:R-:W-:Y:S01]  /*3df0*/  FFMA R101, R101, R72, R20 ;  /* 0x0000004865657223 */ /* 0x000fe20000000014 */
[----:B------:R-:W-:Y:S01]  /*3e00*/  FADD R72, R182, -R193 ;  /* 0x800000c1b6487221 */ /* 0x000fe20000000000 */
[----:B------:R-:W1:Y:S01]  /*3e10*/  MUFU.RCP R97, R97 ;  /* 0x0000006100617308 */ /* 0x000e620000001000 */
[----:B------:R-:W-:Y:S01]  /*3e20*/  FFMA R75, R75, R74, R6 ;  /* 0x0000004a4b4b7223 */ /* 0x000fe20000000006 */
[----:B------:R-:W-:Y:S01]  /*3e30*/  FADD R74, R92, -R186 ;  /* 0x800000ba5c4a7221 */ /* 0x000fe20000000000 */
[----:B------:R-:W-:Y:S01]  /*3e40*/  FFMA R70, R70, R72, R7 ;  /* 0x0000004846467223 */ /* 0x000fe20000000007 */
[----:B------:R-:W-:Y:S01]  /*3e50*/  FADD R72, R94, -R181 ;  /* 0x800000b55e487221 */ /* 0x000fe20000000000 */
[----:B------:R-:W-:Y:S01]  /*3e60*/  FADD R229, R89, -R212 ;  /* 0x800000d459e57221 */ /* 0x000fe20000000000 */
[----:B--2---:R-:W-:-:S02]  /*3e70*/  FADD R232, R66, -R218 ;  /* 0x800000da42e87221 */ /* 0x004fc40000000000 */
[----:B------:R-:W2:Y:S01]  /*3e80*/  MUFU.RCP R228, R228 ;  /* 0x000000e400e47308 */ /* 0x000ea20000001000 */
[----:B0-----:R-:W-:Y:S01]  /*3e90*/  FFMA R213, R214, R210, R139 ;  /* 0x000000d2d6d57223 */ /* 0x001fe2000000008b */
[----:B------:R-:W-:Y:S01]  /*3ea0*/  FFMA R214, R209, R207, R140 ;  /* 0x000000cfd1d67223 */ /* 0x000fe2000000008c */
[----:B------:R-:W-:Y:S01]  /*3eb0*/  FFMA R229, R51, R229, R26 ;  /* 0x000000e533e57223 */ /* 0x000fe2000000001a */
[----:B------:R-:W-:-:S04]  /*3ec0*/  FFMA R232, R44, R232, R23 ;  /* 0x000000e82ce87223 */ /* 0x000fc80000000017 */
[----:B------:R0:W3:Y:S01]  /*3ed0*/  MUFU.RCP R227, R211 ;  /* 0x000000d300e37308 */ /* 0x0000e20000001000 */
[----:B-1----:R-:W-:Y:S01]  /*3ee0*/  FFMA R215, R97, R215, R134 ;  /* 0x000000d761d77223 */ /* 0x002fe20000000086 */
[----:B------:R-:W-:-:S03]  /*3ef0*/  FADD R97, R95, -R42 ;  /* 0x8000002a5f617221 */ /* 0x000fc60000000000 */
[----:B------:R-:W-:-:S03]  /*3f00*/  FADD R233, R56, -R215 ;  /* 0x800000d738e97221 */ /* 0x000fc60000000000 */
[----:B------:R-:W1:Y:S01]  /*3f10*/  MUFU.RCP R226, R226 ;  /* 0x000000e200e27308 */ /* 0x000e620000001000 */
[----:B0-----:R-:W-:Y:S01]  /*3f20*/  FFMA R211, R208, R206, R137 ;  /* 0x000000ced0d37223 */ /* 0x001fe20000000089 */
[----:B------:R-:W-:Y:S01]  /*3f30*/  FFMA R206, R79, R76, R148 ;  /* 0x0000004c4fce7223 */ /* 0x000fe20000000094 */
[----:B------:R-:W-:Y:S01]  /*3f40*/  FADD R76, R67, -R196 ;  /* 0x800000c4434c7221 */ /* 0x000fe20000000000 */
[----:B------:R-:W-:Y:S01]  /*3f50*/  FADD R79, R61, -R40 ;  /* 0x800000283d4f7221 */ /* 0x000fe20000000000 */
[----:B--2---:R-:W-:Y:S01]  /*3f60*/  FFMA R209, R228, R78, R143 ;  /* 0x0000004ee4d17223 */ /* 0x004fe2000000008f */
[----:B------:R-:W-:Y:S01]  /*3f70*/  FADD R78, R94, -R41 ;  /* 0x800000295e4e7221 */ /* 0x000fe20000000000 */
[----:B------:R-:W-:Y:S01]  /*3f80*/  FFMA R99, R99, R76, R18 ;  /* 0x0000004c63637223 */ /* 0x000fe20000000012 */
[----:B------:R-:W0:Y:S01]  /*3f90*/  MUFU.RCP R230, R230 ;  /* 0x000000e600e67308 */ /* 0x000e220000001000 */
[----:B------:R-:W-:Y:S01]  /*3fa0*/  FADD R76, R184, -R189 ;  /* 0x800000bdb84c7221 */ /* 0x000fe20000000000 */
[----:B---3--:R-:W-:Y:S01]  /*3fb0*/  FFMA R210, R227, R85, R144 ;  /* 0x00000055e3d27223 */ /* 0x008fe20000000090 */
[----:B------:R-:W-:Y:S01]  /*3fc0*/  FFMA R77, R79, R77, R8 ;  /* 0x0000004d4f4d7223 */ /* 0x000fe20000000008 */
[----:B------:R-:W-:Y:S01]  /*3fd0*/  FADD R79, R95, -R185 ;  /* 0x800000b95f4f7221 */ /* 0x000fe20000000000 */
[----:B------:R-:W-:Y:S01]  /*3fe0*/  FFMA R68, R68, R76, R5 ;  /* 0x0000004c44447223 */ /* 0x000fe20000000005 */
[----:B------:R-:W-:Y:S01]  /*3ff0*/  FADD R76, R92, -R43 ;  /* 0x8000002b5c4c7221 */ /* 0x000fe20000000000 */
[----:B------:R-:W-:Y:S01]  /*4000*/  FADD R85, R93, -R187 ;  /* 0x800000bb5d557221 */ /* 0x000fe20000000000 */
[----:B------:R-:W-:Y:S01]  /*4010*/  FFMA R72, R78, R72, R9 ;  /* 0x000000484e487223 */ /* 0x000fe20000000009 */
[----:B------:R-:W-:Y:S01]  /*4020*/  FFMA R79, R97, R79, R10 ;  /* 0x0000004f614f7223 */ /* 0x000fe2000000000a */
[----:B------:R-:W-:Y:S01]  /*4030*/  FFMA R74, R76, R74, R11 ;  /* 0x0000004a4c4a7223 */ /* 0x000fe2000000000b */
[----:B------:R-:W-:Y:S01]  /*4040*/  FFMA R85, R87, R85, R12 ;  /* 0x0000005557557223 */ /* 0x000fe2000000000c */
[----:B------:R-:W-:Y:S01]  /*4050*/  FADD R94, R64, -R125 ;  /* 0x8000007d405e7221 */ /* 0x000fe20000000000 */
[----:B------:R-:W-:Y:S01]  /*4060*/  FADD R95, R71, -R126 ;  /* 0x8000007e475f7221 */ /* 0x000fe20000000000 */
[----:B------:R-:W-:Y:S01]  /*4070*/  FADD R92, R62, -R127 ;  /* 0x8000007f3e5c7221 */ /* 0x000fe20000000000 */
[----:B------:R-:W-:Y:S01]  /*4080*/  FADD R93, R69, -R128 ;  /* 0x80000080455d7221 */ /* 0x000fe20000000000 */
[----:B------:R-:W-:Y:S01]  /*4090*/  FADD R76, R64, -R199 ;  /* 0x800000c7404c7221 */ /* 0x000fe20000000000 */
[----:B------:R-:W-:Y:S01]  /*40a0*/  FADD R87, R71, -R200 ;  /* 0x800000c847577221 */ /* 0x000fe20000000000 */
[----:B------:R-:W-:Y:S01]  /*40b0*/  FADD R78, R62, -R201 ;  /* 0x800000c93e4e7221 */ /* 0x000fe20000000000 */
[----:B------:R-:W-:Y:S01]  /*40c0*/  FADD R97, R69, -R202 ;  /* 0x800000ca45617221 */ /* 0x000fe20000000000 */
[----:B-1----:R-:W-:Y:S01]  /*40d0*/  FFMA R207, R226, R224, R141 ;  /* 0x000000e0e2cf7223 */ /* 0x002fe2000000008d */
[----:B------:R-:W-:Y:S01]  /*40e0*/  FFMA R208, R225, R223, R142 ;  /* 0x000000dfe1d07223 */ /* 0x000fe2000000008e */
[----:B0-----:R-:W-:Y:S01]  /*40f0*/  FFMA R205, R230, R231, R147 ;  /* 0x000000e7e6cd7223 */ /* 0x001fe20000000093 */
        /* <DEDUP_REMOVED lines=29> */
.L_x_0:
[----:B------:R-:W-:Y:S01]  /*42d0*/  F2FP.BF16.PACK_AB R50, R67, R60 ;  /* 0x0000003c4332723e */ /* 0x000fe200000010ff */
[----:B------:R-:W-:Y:S01]  /*42e0*/  IMAD.MOV.U32 R67, RZ, RZ, 0x2 ;  /* 0x00000002ff437424 */ /* 0x000fe200078e00ff */
[----:B------:R-:W-:Y:S01]  /*42f0*/  IADD3 R60, R161, UR24, RZ ;  /* 0x00000018a13c7c10 */ /* 0x000fe2000fffe0ff */
[----:B------:R-:W-:Y:S01]  /*4300*/  UIADD3 UR24, UP0, UR24, 0x400, URZ ;  /* 0x0000040018187890 */ /* 0x000fe2000ff1e03f */
[----:B------:R-:W-:Y:S01]  /*4310*/  IADD3 R172, P0, R172, 0x1000, RZ ;  /* 0x00001000acac7810 */ /* 0x000fe20007f1e0ff */
[----:B------:R-:W-:Y:S01]  /*4320*/  UIADD3 UR28, UP2, UR28, 0x800, URZ ;  /* 0x000008001c1c7890 */ /* 0x000fe2000ff5e03f */
[----:B------:R-:W-:Y:S01]  /*4330*/  F2FP.BF16.PACK_AB R45, R61, R182 ;  /* 0x000000b63d2d723e */ /* 0x000fe200000010ff */
[----:B------:R-:W-:Y:S01]  /*4340*/  UIADD3.X UR25, URZ, UR25, URZ, UP0, !UPT ;  /* 0x000000193f197290 */ /* 0x000fe200087fe43f */
[----:B------:R-:W-:Y:S01]  /*4350*/  F2FP.BF16.PACK_AB R49, R69, R62 ;  /* 0x0000003e4531723e */ /* 0x000fe200000010ff */
[----:B------:R-:W-:Y:S01]  /*4360*/  UISETP.GE.U32.AND UP0, UPT, UR24, 0x800, UPT ;  /* 0x000008001800788c */ /* 0x000fe2000bf06070 */
[C---:B------:R-:W-:Y:S01]  /*4370*/  IADD3 R61, R60.reuse, 0x400, RZ ;  /* 0x000004003c3d7810 */ /* 0x040fe20007ffe0ff */
[----:B------:R-:W-:Y:S01]  /*4380*/  IMAD.X R173, RZ, RZ, R173, P0 ;  /* 0x000000ffffad7224 */ /* 0x000fe200000e06ad */
[----:B------:R-:W-:Y:S01]  /*4390*/  F2FP.BF16.PACK_AB R48, R71, R64 ;  /* 0x000000404730723e */ /* 0x000fe200000010ff */
[----:B------:R-:W-:Y:S01]  /*43a0*/  UISETP.GE.U32.AND.EX UP0, UPT, UR25, URZ, UPT, UP0 ;  /* 0x0000003f1900728c */ /* 0x000fe2000bf06100 */
[C---:B------:R-:W-:Y:S01]  /*43b0*/  IADD3 R62, R60.reuse, 0x600, RZ ;  /* 0x000006003c3e7810 */ /* 0x040fe20007ffe0ff */
[----:B------:R-:W-:Y:S01]  /*43c0*/  UIADD3 UR26, UP1, UR26, 0x800, URZ ;  /* 0x000008001a1a7890 */ /* 0x000fe2000ff3e03f */
[----:B------:R-:W-:Y:S01]  /*43d0*/  F2FP.BF16.PACK_AB R57, R57, R66 ;  /* 0x000000423939723e */ /* 0x000fe200000010ff */
[----:B------:R-:W-:Y:S01]  /*43e0*/  UIADD3 UR22, UP3, UR22, 0x800, URZ ;  /* 0x0000080016167890 */ /* 0x000fe2000ff7e03f */
[C---:B------:R-:W-:Y:S01]  /*43f0*/  IADD3 R64, R60.reuse, 0x1000, RZ ;  /* 0x000010003c407810 */ /* 0x040fe20007ffe0ff */
[----:B------:R-:W-:Y:S01]  /*4400*/  UIADD3.X UR29, URZ, UR29, URZ, UP2, !UPT ;  /* 0x0000001d3f1d7290 */ /* 0x000fe200097fe43f */
[----:B------:R-:W-:Y:S01]  /*4410*/  PLOP3.LUT P0, PT, PT, PT, UP0, 0x80, 0x0 ;  /* 0x000000000000781c */ /* 0x000fe20003f0f008 */
[----:B------:R-:W-:Y:S01]  /*4420*/  UIADD3.X UR27, URZ, UR27, URZ, UP1, !UPT ;  /* 0x0000001b3f1b7290 */ /* 0x000fe20008ffe43f */
[----:B------:R-:W-:Y:S01]  /*4430*/  IADD3 R66, R60, 0x1200, RZ ;  /* 0x000012003c427810 */ /* 0x000fe20007ffe0ff */
[-C--:B------:R-:W-:Y:S01]  /*4440*/  IMAD.WIDE R60, R61, R67.reuse, c[0x0][0x1a0] ;  /* 0x000068003d3c7625 */ /* 0x080fe200078e0243 */
[----:B------:R-:W-:Y:S01]  /*4450*/  F2FP.BF16.PACK_AB R44, R63, R184 ;  /* 0x000000b83f2c723e */ /* 0x000fe200000010ff */
[----:B------:R-:W-:Y:S01]  /*4460*/  UIADD3.X UR23, URZ, UR23, URZ, UP3, !UPT ;  /* 0x000000173f177290 */ /* 0x000fe20009ffe43f */
[----:B------:R-:W-:Y:S01]  /*4470*/  F2FP.BF16.PACK_AB R51, R65, R176 ;  /* 0x000000b04133723e */ /* 0x000fe200000010ff */
[-C--:B------:R-:W-:Y:S01]  /*4480*/  IMAD.WIDE R62, R62, R67.reuse, c[0x0][0x1a0] ;  /* 0x000068003e3e7625 */ /* 0x080fe200078e0243 */
[----:B------:R-:W-:Y:S01]  /*4490*/  F2FP.BF16.PACK_AB R58, R89, R88 ;  /* 0x00000058593a723e */ /* 0x000fe200000010ff */
[----:B------:R0:W-:Y:S01]  /*44a0*/  @!P1 STG.E.128 [R60.64], R44 ;  /* 0x0000002c3c009986 */ /* 0x0001e2000c101d14 */
[----:B------:R-:W-:Y:S01]  /*44b0*/  F2FP.BF16.PACK_AB R59, R91, R90 ;  /* 0x0000005a5b3b723e */ /* 0x000fe200000010ff */
[----:B------:R-:W-:Y:S01]  /*44c0*/  IMAD.WIDE R64, R64, R67, c[0x0][0x1a0] ;  /* 0x0000680040407625 */ /* 0x000fe200078e0243 */
[----:B------:R-:W-:Y:S01]  /*44d0*/  F2FP.BF16.PACK_AB R56, R56, R219 ;  /* 0x000000db3838723e */ /* 0x000fe200000010ff */
[----:B------:R0:W-:Y:S01]  /*44e0*/  @!P1 STG.E.128 [R62.64], R48 ;  /* 0x000000303e009986 */ /* 0x0001e2000c101d14 */
[----:B------:R-:W-:Y:S01]  /*44f0*/  F2FP.BF16.PACK_AB R54, R81, R180 ;  /* 0x000000b45136723e */ /* 0x000fe200000010ff */
[----:B------:R-:W-:Y:S01]  /*4500*/  IMAD.WIDE R66, R66, R67, c[0x0][0x1a0] ;  /* 0x0000680042427625 */ /* 0x000fe200078e0243 */
[----:B------:R-:W-:Y:S01]  /*4510*/  F2FP.BF16.PACK_AB R55, R183, R82 ;  /* 0x00000052b737723e */ /* 0x000fe200000010ff */
[----:B------:R0:W-:Y:S01]  /*4520*/  @!P2 STG.E.128 [R64.64], R56 ;  /* 0x000000384000a986 */ /* 0x0001e2000c101d14 */
[----:B------:R-:W-:-:S02]  /*4530*/  F2FP.BF16.PACK_AB R52, R83, R190 ;  /* 0x000000be5334723e */ /* 0x000fc400000010ff */
[----:B------:R-:W-:Y:S02]  /*4540*/  F2FP.BF16.PACK_AB R53, R191, R188 ;  /* 0x000000bcbf35723e */ /* 0x000fe400000010ff */
[----:B------:R-:W-:Y:S02]  /*4550*/  FSEL R108, R108, UR4, !P2 ;  /* 0x000000046c6c7c08 */ /* 0x000fe4000d000000 */
[----:B------:R-:W-:Y:S01]  /*4560*/  FSEL R110, R110, UR5, !P2 ;  /* 0x000000056e6e7c08 */ /* 0x000fe2000d000000 */
[----:B------:R0:W-:Y:S01]  /*4570*/  @!P2 STG.E.128 [R66.64], R52 ;  /* 0x000000344200a986 */ /* 0x0001e2000c101d14 */
[----:B------:R-:W-:Y:S01]  /*4580*/  FSEL R112, R112, UR6, !P2 ;  /* 0x0000000670707c08 */ /* 0x000fe2000d000000 */
[----:B------:R0:W1:Y:S01]  /*4590*/  R2UR UR4, R108 ;  /* 0x000000006c0473c2 */ /* 0x00006200000e0000 */
[----:B------:R-:W-:Y:S02]  /*45a0*/  FSEL R114, R114, UR7, !P2 ;  /* 0x0000000772727c08 */ /* 0x000fe4000d000000 */
[----:B------:R-:W-:-:S02]  /*45b0*/  FSEL R116, R116, UR8, !P2 ;  /* 0x0000000874747c08 */ /* 0x000fc4000d000000 */
[----:B------:R-:W-:Y:S02]  /*45c0*/  FSEL R118, R118, UR9, !P2 ;  /* 0x0000000976767c08 */ /* 0x000fe4000d000000 */
[----:B------:R-:W-:Y:S01]  /*45d0*/  FSEL R120, R120, UR10, !P2 ;  /* 0x0000000a78787c08 */ /* 0x000fe2000d000000 */
[----:B------:R0:W2:Y:S01]  /*45e0*/  R2UR UR5, R110 ;  /* 0x000000006e0573c2 */ /* 0x0000a200000e0000 */
[----:B------:R-:W-:Y:S02]  /*45f0*/  FSEL R121, R121, UR11, !P2 ;  /* 0x0000000b79797c08 */ /* 0x000fe4000d000000 */
[----:B------:R-:W-:Y:S02]  /*4600*/  FSEL R122, R122, UR12, !P2 ;  /* 0x0000000c7a7a7c08 */ /* 0x000fe4000d000000 */
[----:B------:R-:W-:Y:S02]  /*4610*/  FSEL R123, R123, UR13, !P2 ;  /* 0x0000000d7b7b7c08 */ /* 0x000fe4000d000000 */
[----:B------:R-:W-:Y:S01]  /*4620*/  FSEL R171, R171, UR14, !P2 ;  /* 0x0000000eabab7c08 */ /* 0x000fe2000d000000 */
[----:B------:R0:W3:Y:S01]  /*4630*/  R2UR UR6, R112 ;  /* 0x00000000700673c2 */ /* 0x0000e200000e0000 */
[----:B------:R-:W-:-:S02]  /*4640*/  FSEL R174, R174, UR15, !P2 ;  /* 0x0000000faeae7c08 */ /* 0x000fc4000d000000 */
[----:B------:R-:W-:Y:S02]  /*4650*/  FSEL R175, R175, UR16, !P2 ;  /* 0x00000010afaf7c08 */ /* 0x000fe4000d000000 */
[----:B------:R-:W-:Y:S02]  /*4660*/  FSEL R177, R177, UR17, !P2 ;  /* 0x00000011b1b17c08 */ /* 0x000fe4000d000000 */
[----:B------:R-:W-:Y:S01]  /*4670*/  FSEL R178, R178, UR18, !P2 ;  /* 0x00000012b2b27c08 */ /* 0x000fe2000d000000 */
[----:B------:R0:W4:Y:S01]  /*4680*/  R2UR UR7, R114 ;  /* 0x00000000720773c2 */ /* 0x00012200000e0000 */
[----:B------:R-:W-:Y:S02]  /*4690*/  FSEL R179, R179, UR19, !P2 ;  /* 0x00000013b3b37c08 */ /* 0x000fe4000d000000 */
[----:B------:R-:W-:Y:S02]  /*46a0*/  FSEL R37, R189, R37, !P1 ;  /* 0x00000025bd257208 */ /* 0x000fe40004800000 */
[----:B------:R-:W-:-:S02]  /*46b0*/  FSEL R38, R192, R38, !P1 ;  /* 0x00000026c0267208 */ /* 0x000fc40004800000 */
[----:B------:R-:W-:Y:S01]  /*46c0*/  FSEL R39, R193, R39, !P1 ;  /* 0x00000027c1277208 */ /* 0x000fe20004800000 */
[----:B------:R0:W0:Y:S01]  /*46d0*/  R2UR UR8, R116 ;  /* 0x00000000740873c2 */ /* 0x00002200000e0000 */
[----:B------:R-:W-:Y:S02]  /*46e0*/  FSEL R40, R194, R40, !P1 ;  /* 0x00000028c2287208 */ /* 0x000fe40004800000 */
[----:B------:R-:W-:Y:S02]  /*46f0*/  FSEL R41, R181, R41, !P1 ;  /* 0x00000029b5297208 */ /* 0x000fe40004800000 */
[----:B------:R-:W-:Y:S02]  /*4700*/  FSEL R42, R185, R42, !P1 ;  /* 0x0000002ab92a7208 */ /* 0x000fe40004800000 */
[----:B------:R-:W-:Y:S01]  /*4710*/  FSEL R43, R186, R43, !P1 ;  /* 0x0000002bba2b7208 */ /* 0x000fe20004800000 */
[----:B------:R0:W0:Y:S01]  /*4720*/  R2UR UR9, R118 ;  /* 0x00000000760973c2 */ /* 0x00002200000e0000 */
[----:B------:R-:W-:-:S02]  /*4730*/  FSEL R124, R187, R124, !P1 ;  /* 0x0000007cbb7c7208 */ /* 0x000fc40004800000 */
[----:B------:R-:W-:Y:S02]  /*4740*/  FSEL R125, R199, R125, !P1 ;  /* 0x0000007dc77d7208 */ /* 0x000fe40004800000 */
[----:B------:R-:W-:Y:S02]  /*4750*/  FSEL R126, R200, R126, !P1 ;  /* 0x0000007ec87e7208 */ /* 0x000fe40004800000 */
[----:B------:R-:W-:Y:S01]  /*4760*/  FSEL R127, R201, R127, !P1 ;  /* 0x0000007fc97f7208 */ /* 0x000fe20004800000 */
[----:B------:R0:W0:Y:S01]  /*4770*/  R2UR UR10, R120 ;  /* 0x00000000780a73c2 */ /* 0x00002200000e0000 */
[----:B------:R-:W-:Y:S02]  /*4780*/  FSEL R128, R202, R128, !P1 ;  /* 0x00000080ca807208 */ /* 0x000fe40004800000 */
        /* <DEDUP_REMOVED lines=47> */
[----:B------:R-:W-:Y:S02]  /*4a80*/  FSEL R23, R232, R23, !P2 ;  /* 0x00000017e8177208 */ /* 0x000fe40005000000 */
[----:B------:R-:W-:Y:S02]  /*4a90*/  FSEL R24, R231, R24, !P2 ;  /* 0x00000018e7187208 */ /* 0x000fe40005000000 */
[----:B------:R-:W-:Y:S02]  /*4aa0*/  FSEL R25, R230, R25, !P2 ;  /* 0x00000019e6197208 */ /* 0x000fe40005000000 */
        /* <DEDUP_REMOVED lines=26> */
[----:B------:R-:W-:Y:S01]  /*4c50*/  FSEL R4, R119, R4, !P1 ;  /* 0x0000000477047208 */ /* 0x000fe20004800000 */
[----:B01234-:R-:W-:Y:S01]  /*4c60*/  @P0 CALL.REL.NOINC `(.L_x_1) ;  /* 0x0000001000000944 */ /* 0x01ffe20003c00000 */
[----:B------:R-:W-:Y:S05]  /*4c70*/  BRA `(.L_x_2) ;  /* 0xffffbba000007947 */ /* 0x000fea000383ffff */
.L_x_1:
[----:B------:R-:W-:Y:S01]  /*4c80*/  FADD R47, R160, R159 ;  /* 0x0000009fa02f7221 */ /* 0x000fe20000000000 */
[----:B------:R-:W-:Y:S01]  /*4c90*/  FADD R49, R5, R6 ;  /* 0x0000000605317221 */ /* 0x000fe20000000000 */
[----:B------:R-:W-:Y:S01]  /*4ca0*/  FMUL R6, R159, 0.25 ;  /* 0x3e8000009f067820 */ /* 0x000fe20000400000 */
[----:B------:R-:W-:Y:S01]  /*4cb0*/  FADD R38, -R37, R38 ;  /* 0x0000002625267221 */ /* 0x000fe20000000100 */
[----:B------:R-:W-:Y:S01]  /*4cc0*/  IMAD.U32 R58, RZ, RZ, UR4 ;  /* 0x00000004ff3a7e24 */ /* 0x000fe2000f8e00ff */
[C---:B------:R-:W-:Y:S01]  /*4cd0*/  FSETP.GT.AND P0, PT, |R47|.reuse, 8.50705917302346158658e+37, PT ;  /* 0x7e8000002f00780b */ /* 0x040fe20003f04200 */
[----:B------:R-:W-:Y:S01]  /*4ce0*/  FADD R52, R158, R47 ;  /* 0x0000002f9e347221 */ /* 0x000fe20000000000 */
[C---:B------:R-:W-:Y:S01]  /*4cf0*/  FSETP.GEU.AND P4, PT, |R47|.reuse, 1.175494350822287508e-38, PT ;  /* 0x008000002f00780b */ /* 0x040fe20003f8e200 */
[----:B------:R-:W-:Y:S01]  /*4d00*/  FMUL R5, R38, R38 ;  /* 0x0000002626057220 */ /* 0x000fe20000400000 */
[----:B------:R-:W-:Y:S01]  /*4d10*/  FSEL R159, R6, R159, P0 ;  /* 0x0000009f069f7208 */ /* 0x000fe20000000000 */
[----:B------:R-:W-:Y:S01]  /*4d20*/  FMUL R6, R47, 0.25 ;  /* 0x3e8000002f067820 */ /* 0x000fe20000400000 */
[----:B------:R-:W-:Y:S01]  /*4d30*/  FADD R58, R58, UR5 ;  /* 0x000000053a3a7e21 */ /* 0x000fe20008000000 */
[----:B------:R-:W-:Y:S01]  /*4d40*/  FADD R56, R21, R22 ;  /* 0x0000001615387221 */ /* 0x000fe20000000000 */
[----:B------:R-:W-:Y:S01]  /*4d50*/  FMUL R21, R158, 0.25 ;  /* 0x3e8000009e157820 */ /* 0x000fe20000400000 */
[----:B------:R-:W-:Y:S01]  /*4d60*/  FSETP.GT.AND P5, PT, |R52|, 8.50705917302346158658e+37, PT ;  /* 0x7e8000003400780b */ /* 0x000fe20003fa4200 */
[----:B------:R-:W-:Y:S01]  /*4d70*/  FMUL R160, R160, R5 ;  /* 0x00000005a0a07220 */ /* 0x000fe20000400000 */
[----:B------:R-:W-:Y:S01]  /*4d80*/  FSEL R6, R6, R47, P0 ;  /* 0x0000002f06067208 */ /* 0x000fe20000000000 */
[C---:B------:R-:W-:Y:S01]  /*4d90*/  FMUL R5, R52.reuse, 0.25 ;  /* 0x3e80000034057820 */ /* 0x040fe20000400000 */
[----:B------:R-:W-:Y:S01]  /*4da0*/  FSETP.GEU.AND P3, PT, |R52|, 1.175494350822287508e-38, PT ;  /* 0x008000003400780b */ /* 0x000fe20003f6e200 */
[----:B------:R-:W-:Y:S01]  /*4db0*/  FADD R45, R157, R52 ;  /* 0x000000349d2d7221 */ /* 0x000fe20000000000 */
[----:B------:R-:W-:Y:S01]  /*4dc0*/  FSETP.GEU.AND P6, PT, |R58|, 1.175494350822287508e-38, PT ;  /* 0x008000003a00780b */ /* 0x000fe20003fce200 */
[----:B------:R-:W-:Y:S01]  /*4dd0*/  @!P4 FMUL R6, R6, 16777216 ;  /* 0x4b8000000606c820 */ /* 0x000fe20000400000 */
[----:B------:R-:W-:Y:S01]  /*4de0*/  FSEL R158, R21, R158, P5 ;  /* 0x0000009e159e7208 */ /* 0x000fe20002800000 */
[C---:B------:R-:W-:Y:S01]  /*4df0*/  FMUL R21, R58.reuse, 0.25 ;  /* 0x3e8000003a157820 */ /* 0x040fe20000400000 */
[----:B------:R-:W-:Y:S01]  /*4e00*/  FSETP.GT.AND P0, PT, |R58|, 8.50705917302346158658e+37, PT ;  /* 0x7e8000003a00780b */ /* 0x000fe20003f04200 */
[C---:B------:R-:W-:Y:S01]  /*4e10*/  FADD R22, R156.reuse, R45 ;  /* 0x0000002d9c167221 */ /* 0x040fe20000000000 */
[----:B------:R-:W-:Y:S01]  /*4e20*/  FSEL R5, R5, R52, P5 ;  /* 0x0000003405057208 */ /* 0x000fe20002800000 */
[----:B------:R-:W0:Y:S01]  /*4e30*/  MUFU.RCP R6, R6 ;  /* 0x0000000600067308 */ /* 0x000e220000001000 */
[----:B------:R-:W-:Y:S01]  /*4e40*/  FSETP.GEU.AND P5, PT, |R45|, 1.175494350822287508e-38, PT ;  /* 0x008000002d00780b */ /* 0x000fe20003fae200 */
[----:B------:R-:W-:Y:S01]  /*4e50*/  FMUL R46, R157, 0.25 ;  /* 0x3e8000009d2e7820 */ /* 0x000fe20000400000 */
[----:B------:R-:W-:Y:S01]  /*4e60*/  @!P4 FMUL R159, R159, 16777216 ;  /* 0x4b8000009f9fc820 */ /* 0x000fe20000400000 */
[----:B------:R-:W-:Y:S01]  /*4e70*/  FMUL R44, R45, 0.25 ;  /* 0x3e8000002d2c7820 */ /* 0x000fe20000400000 */
[----:B------:R-:W-:Y:S01]  /*4e80*/  FSEL R50, R21, R58, P0 ;  /* 0x0000003a15327208 */ /* 0x000fe20000000000 */
[----:B------:R-:W-:Y:S01]  /*4e90*/  FMUL R51, R156, 0.25 ;  /* 0x3e8000009c337820 */ /* 0x000fe20000400000 */
[----:B------:R-:W-:Y:S01]  /*4ea0*/  FSETP.GT.AND P4, PT, |R45|, 8.50705917302346158658e+37, PT ;  /* 0x7e8000002d00780b */ /* 0x000fe20003f84200 */
[----:B------:R-:W-:Y:S01]  /*4eb0*/  @!P3 FMUL R5, R5, 16777216 ;  /* 0x4b8000000505b820 */ /* 0x000fe20000400000 */
[----:B------:R-:W-:Y:S01]  /*4ec0*/  @!P3 FMUL R158, R158, 16777216 ;  /* 0x4b8000009e9eb820 */ /* 0x000fe20000400000 */
[----:B------:R-:W-:Y:S01]  /*4ed0*/  IMAD.U32 R48, RZ, RZ, UR5 ;  /* 0x00000005ff307e24 */ /* 0x000fe2000f8e00ff */
[----:B------:R-:W-:Y:S01]  /*4ee0*/  FSETP.GT.AND P3, PT, |R22|, 8.50705917302346158658e+37, PT ;  /* 0x7e8000001600780b */ /* 0x000fe20003f64200 */
[----:B------:R-:W-:Y:S01]  /*4ef0*/  @!P6 FMUL R50, R50, 16777216 ;  /* 0x4b8000003232e820 */ /* 0x000fe20000400000 */
[----:B------:R-:W-:Y:S01]  /*4f00*/  FSEL R44, R44, R45, P4 ;  /* 0x0000002d2c2c7208 */ /* 0x000fe20002000000 */
[----:B------:R-:W-:Y:S01]  /*4f10*/  FADD R61, R58, UR6 ;  /* 0x000000063a3d7e21 */ /* 0x000fe20008000000 */
[----:B------:R-:W-:Y:S01]  /*4f20*/  FSEL R157, R46, R157, P4 ;  /* 0x0000009d2e9d7208 */ /* 0x000fe20002000000 */
[----:B0-----:R-:W-:Y:S01]  /*4f30*/  FMUL R6, R6, R159 ;  /* 0x0000009f06067220 */ /* 0x001fe20000400000 */
[----:B------:R-:W-:Y:S01]  /*4f40*/  FSETP.NEU.AND P4, PT, R47, RZ, PT ;  /* 0x000000ff2f00720b */ /* 0x000fe20003f8d000 */
[----:B------:R-:W-:Y:S01]  /*4f50*/  FMUL R46, R48, 0.25 ;  /* 0x3e800000302e7820 */ /* 0x000fe20000400000 */
[----:B------:R-:W-:Y:S01]  /*4f60*/  FSEL R156, R51, R156, P3 ;  /* 0x0000009c339c7208 */ /* 0x000fe20001800000 */
[----:B------:R-:W-:Y:S01]  /*4f70*/  @!P5 FMUL R44, R44, 16777216 ;  /* 0x4b8000002c2cd820 */ /* 0x000fe20000400000 */
[----:B------:R-:W0:Y:S01]  /*4f80*/  MUFU.RCP R51, R50 ;  /* 0x0000003200337308 */ /* 0x000e220000001000 */
[----:B------:R-:W-:Y:S01]  /*4f90*/  FSEL R6, R6, RZ, P4 ;  /* 0x000000ff06067208 */ /* 0x000fe20002000000 */
[----:B------:R-:W-:Y:S01]  /*4fa0*/  @!P5 FMUL R157, R157, 16777216 ;  /* 0x4b8000009d9dd820 */ /* 0x000fe20000400000 */
[----:B------:R-:W-:Y:S01]  /*4fb0*/  FSEL R54, R46, UR5, P0 ;  /* 0x000000052e367c08 */ /* 0x000fe20008000000 */
[----:B------:R-:W-:Y:S01]  /*4fc0*/  FMUL R60, R61, 0.25 ;  /* 0x3e8000003d3c7820 */ /* 0x000fe20000400000 */
[----:B------:R-:W-:Y:S01]  /*4fd0*/  FSETP.GEU.AND P5, PT, |R22|, 1.175494350822287508e-38, PT ;  /* 0x008000001600780b */ /* 0x000fe20003fae200 */
[----:B------:R-:W-:Y:S01]  /*4fe0*/  FADD R134, -R133, R134 ;  /* 0x0000008685867221 */ /* 0x000fe20000000100 */
[C---:B------:R-:W-:Y:S01]  /*4ff0*/  FSETP.GEU.AND P0, PT, |R61|.reuse, 1.175494350822287508e-38, PT ;  /* 0x008000003d00780b */ /* 0x040fe20003f0e200 */
[----:B------:R1:W2:Y:S01]  /*5000*/  MUFU.RCP R46, R44 ;  /* 0x0000002c002e7308 */ /* 0x0002a20000001000 */
[----:B------:R-:W-:Y:S01]  /*5010*/  @!P6 FMUL R54, R54, 16777216 ;  /* 0x4b8000003636e820 */ /* 0x000fe20000400000 */
[----:B------:R-:W-:Y:S01]  /*5020*/  FSETP.GT.AND P6, PT, |R61|, 8.50705917302346158658e+37, PT ;  /* 0x7e8000003d00780b */ /* 0x000fe20003fc4200 */
[----:B------:R-:W-:Y:S01]  /*5030*/  FMUL R48, R155, 0.25 ;  /* 0x3e8000009b307820 */ /* 0x000fe20000400000 */
[----:B------:R-:W-:Y:S01]  /*5040*/  FFMA R160, R6, R160, R49 ;  /* 0x000000a006a07223 */ /* 0x000fe20000000031 */
[----:B------:R-:W-:Y:S01]  /*5050*/  FMUL R49, R154, 0.25 ;  /* 0x3e8000009a317820 */ /* 0x000fe20000400000 */
[----:B------:R-:W-:Y:S01]  /*5060*/  FSEL R60, R60, R61, P6 ;  /* 0x0000003d3c3c7208 */ /* 0x000fe20003000000 */
[----:B------:R-:W-:Y:S01]  /*5070*/  IMAD.U32 R62, RZ, RZ, UR8 ;  /* 0x00000008ff3e7e24 */ /* 0x000fe2000f8e00ff */
[----:B0-----:R-:W-:Y:S01]  /*5080*/  FMUL R51, R51, R54 ;  /* 0x0000003633337220 */ /* 0x001fe20000400000 */
[----:B-1----:R-:W-:Y:S01]  /*5090*/  FFMA R44, R38, R6, R37 ;  /* 0x00000006262c7223 */ /* 0x002fe20000000025 */
[----:B------:R-:W-:Y:S01]  /*50a0*/  IMAD.U32 R38, RZ, RZ, UR6 ;  /* 0x00000006ff267e24 */ /* 0x000fe2000f8e00ff */
[----:B------:R-:W-:Y:S01]  /*50b0*/  FMUL R37, R22, 0.25 ;  /* 0x3e80000016257820 */ /* 0x000fe20000400000 */
[----:B------:R0:W1:Y:S01]  /*50c0*/  MUFU.RCP R21, R5 ;  /* 0x0000000500157308 */ /* 0x0000620000001000 */
[----:B------:R-:W-:Y:S01]  /*50d0*/  @!P0 FMUL R60, R60, 16777216 ;  /* 0x4b8000003c3c8820 */ /* 0x000fe20000400000 */
[----:B------:R-:W-:Y:S01]  /*50e0*/  FMUL R38, R38, 0.25 ;  /* 0x3e80000026267820 */ /* 0x000fe20000400000 */
[----:B------:R-:W-:Y:S01]  /*50f0*/  @!P5 FMUL R156, R156, 16777216 ;  /* 0x4b8000009c9cd820 */ /* 0x000fe20000400000 */
[----:B------:R-:W-:Y:S01]  /*5100*/  FSEL R37, R37, R22, P3 ;  /* 0x0000001625257208 */ /* 0x000fe20001800000 */
[----:B--2---:R-:W-:Y:S01]  /*5110*/  FMUL R157, R46, R157 ;  /* 0x0000009d2e9d7220 */ /* 0x004fe20000400000 */
[----:B------:R-:W-:Y:S01]  /*5120*/  IMAD.U32 R46, RZ, RZ, UR7 ;  /* 0x00000007ff2e7e24 */ /* 0x000fe2000f8e00ff */
[----:B------:R-:W-:Y:S01]  /*5130*/  FSEL R53, R38, UR6, P6 ;  /* 0x0000000626357c08 */ /* 0x000fe2000b000000 */
[----:B------:R-:W-:Y:S01]  /*5140*/  FMUL R38, R134, R134 ;  /* 0x0000008686267220 */ /* 0x000fe20000400000 */
[----:B------:R-:W-:Y:S01]  /*5150*/  FSETP.NEU.AND P6, PT, R58, RZ, PT ;  /* 0x000000ff3a00720b */ /* 0x000fe20003fcd000 */
[----:B------:R-:W-:Y:S01]  /*5160*/  @!P5 FMUL R37, R37, 16777216 ;  /* 0x4b8000002525d820 */ /* 0x000fe20000400000 */
[----:B0-----:R-:W-:Y:S01]  /*5170*/  FADD R5, R155, R22 ;  /* 0x000000169b057221 */ /* 0x001fe20000000000 */
[----:B------:R-:W-:Y:S01]  /*5180*/  FMUL R38, R38, UR4 ;  /* 0x0000000426267c20 */ /* 0x000fe20008400000 */
[----:B------:R-:W-:Y:S01]  /*5190*/  FSEL R51, R51, RZ, P6 ;  /* 0x000000ff33337208 */ /* 0x000fe20003000000 */
[----:B------:R-:W0:Y:S01]  /*51a0*/  MUFU.RCP R60, R60 ;  /* 0x0000003c003c7308 */ /* 0x000e220000001000 */
[----:B------:R-:W-:Y:S01]  /*51b0*/  FADD R6, R154, R5 ;  /* 0x000000059a067221 */ /* 0x000fe20000000000 */
[----:B------:R-:W-:Y:S01]  /*51c0*/  FSETP.GT.AND P4, PT, |R5|, 8.50705917302346158658e+37, PT ;  /* 0x7e8000000500780b */ /* 0x000fe20003f84200 */
[----:B-1----:R-:W-:Y:S01]  /*51d0*/  FMUL R21, R21, R158 ;  /* 0x0000009e15157220 */ /* 0x002fe20000400000 */
[----:B------:R-:W-:Y:S01]  /*51e0*/  FFMA R56, R51, R38, R56 ;  /* 0x0000002633387223 */ /* 0x000fe20000000038 */
[----:B------:R-:W-:Y:S01]  /*51f0*/  FMUL R38, R5, 0.25 ;  /* 0x3e80000005267820 */ /* 0x000fe20000400000 */
[----:B------:R-:W-:Y:S01]  /*5200*/  FSEL R50, R48, R155, P4 ;  /* 0x0000009b30327208 */ /* 0x000fe20002000000 */
[----:B------:R-:W-:Y:S01]  /*5210*/  FADD R48, R61, UR7 ;  /* 0x000000073d307e21 */ /* 0x000fe20008000000 */
[----:B------:R-:W1:Y:S01]  /*5220*/  MUFU.RCP R37, R37 ;  /* 0x0000002500257308 */ /* 0x000e620000001000 */
[----:B------:R-:W-:Y:S01]  /*5230*/  FSETP.GT.AND P3, PT, |R6|, 8.50705917302346158658e+37, PT ;  /* 0x7e8000000600780b */ /* 0x000fe20003f64200 */
[----:B------:R-:W-:Y:S01]  /*5240*/  FFMA R134, R134, R51, R133 ;  /* 0x0000003386867223 */ /* 0x000fe20000000085 */
[----:B------:R-:W-:Y:S01]  /*5250*/  FSEL R38, R38, R5, P4 ;  /* 0x0000000526267208 */ /* 0x000fe20002000000 */
[----:B------:R-:W-:Y:S01]  /*5260*/  @!P0 FMUL R53, R53, 16777216 ;  /* 0x4b80000035358820 */ /* 0x000fe20000400000 */
[----:B------:R-:W-:Y:S01]  /*5270*/  FSETP.GEU.AND P4, PT, |R5|, 1.175494350822287508e-38, PT ;  /* 0x008000000500780b */ /* 0x000fe20003f8e200 */
[----:B------:R-:W-:Y:S01]  /*5280*/  FMUL R51, R48, 0.25 ;  /* 0x3e80000030337820 */ /* 0x000fe20000400000 */
[----:B------:R-:W-:Y:S01]  /*5290*/  FSETP.NEU.AND P6, PT, R52, RZ, PT ;  /* 0x000000ff3400720b */ /* 0x000fe20003fcd000 */
[----:B0-----:R-:W-:Y:S01]  /*52a0*/  FMUL R59, R60, R53 ;  /* 0x000000353c3b7220 */ /* 0x001fe20000400000 */
[----:B------:R-:W-:Y:S01]  /*52b0*/  FSEL R154, R49, R154, P3 ;  /* 0x0000009a319a7208 */ /* 0x000fe20001800000 */
[----:B------:R-:W-:Y:S01]  /*52c0*/  FADD R160, R7, R160 ;  /* 0x000000a007a07221 */ /* 0x000fe20000000000 */
[----:B------:R-:W-:Y:S01]  /*52d0*/  FSEL R49, R21, RZ, P6 ;  /* 0x000000ff15317208 */ /* 0x000fe20003000000 */
[----:B------:R-:W-:Y:S01]  /*52e0*/  FMUL R21, R6, 0.25 ;  /* 0x3e80000006157820 */ /* 0x000fe20000400000 */
[C---:B------:R-:W-:Y:S01]  /*52f0*/  FSETP.GEU.AND P0, PT, |R48|.reuse, 1.175494350822287508e-38, PT ;  /* 0x008000003000780b */ /* 0x040fe20003f0e200 */
[----:B------:R-:W-:Y:S01]  /*5300*/  FADD R7, R153, R6 ;  /* 0x0000000699077221 */ /* 0x000fe20000000000 */
[----:B------:R-:W-:Y:S01]  /*5310*/  FSETP.GT.AND P5, PT, |R48|, 8.50705917302346158658e+37, PT ;  /* 0x7e8000003000780b */ /* 0x000fe20003fa4200 */
[----:B-1----:R-:W-:Y:S01]  /*5320*/  FMUL R156, R37, R156 ;  /* 0x0000009c259c7220 */ /* 0x002fe20000400000 */
[----:B------:R-:W-:Y:S01]  /*5330*/  FMUL R37, R46, 0.25 ;  /* 0x3e8000002e257820 */ /* 0x000fe20000400000 */
[----:B------:R-:W-:Y:S01]  /*5340*/  FADD R46, R48, UR8 ;  /* 0x00000008302e7e21 */ /* 0x000fe20008000000 */
[----:B------:R-:W-:Y:S01]  /*5350*/  @!P4 FMUL R38, R38, 16777216 ;  /* 0x4b8000002626c820 */ /* 0x000fe20000400000 */
[----:B------:R-:W-:Y:S01]  /*5360*/  @!P4 FMUL R50, R50, 16777216 ;  /* 0x4b8000003232c820 */ /* 0x000fe20000400000 */
[----:B------:R-:W-:Y:S01]  /*5370*/  FSEL R53, R51, R48, P5 ;  /* 0x0000003033357208 */ /* 0x000fe20002800000 */
[----:B------:R-:W-:Y:S01]  /*5380*/  FMUL R54, R153, 0.25 ;  /* 0x3e80000099367820 */ /* 0x000fe20000400000 */
[C---:B------:R-:W-:Y:S01]  /*5390*/  FSETP.GEU.AND P4, PT, |R46|.reuse, 1.175494350822287508e-38, PT ;  /* 0x008000002e00780b */ /* 0x040fe20003f8e200 */
[----:B------:R-:W-:Y:S01]  /*53a0*/  FADD R39, R39, -R44 ;  /* 0x8000002c27277221 */ /* 0x000fe20000000000 */
[----:B------:R-:W-:Y:S01]  /*53b0*/  FSEL R51, R21, R6, P3 ;  /* 0x0000000615337208 */ /* 0x000fe20001800000 */
[C---:B------:R-:W-:Y:S01]  /*53c0*/  FMUL R21, R46.reuse, 0.25 ;  /* 0x3e8000002e157820 */ /* 0x040fe20000400000 */
[C---:B------:R-:W-:Y:S01]  /*53d0*/  FSETP.GT.AND P3, PT, |R46|.reuse, 8.50705917302346158658e+37, PT ;  /* 0x7e8000002e00780b */ /* 0x040fe20003f64200 */
[----:B------:R-:W-:Y:S01]  /*53e0*/  @!P0 FMUL R53, R53, 16777216 ;  /* 0x4b80000035358820 */ /* 0x000fe20000400000 */
[----:B------:R-:W-:Y:S01]  /*53f0*/  FSETP.GT.AND P6, PT, |R7|, 8.50705917302346158658e+37, PT ;  /* 0x7e8000000700780b */ /* 0x000fe20003fc4200 */
[----:B------:R-:W-:Y:S01]  /*5400*/  FADD R65, R23, R56 ;  /* 0x0000003817417221 */ /* 0x000fe20000000000 */
[----:B------:R-:W-:Y:S01]  /*5410*/  FSEL R60, R37, UR7, P5 ;  /* 0x00000007253c7c08 */ /* 0x000fe2000a800000 */
[----:B------:R-:W-:Y:S01]  /*5420*/  FADD R37, R46, UR9 ;  /* 0x000000092e257e21 */ /* 0x000fe20008000000 */
[----:B------:R-:W-:Y:S01]  /*5430*/  FSEL R57, R21, R46, P3 ;  /* 0x0000002e15397208 */ /* 0x000fe20001800000 */
[----:B------:R0:W-:Y:S01]  /*5440*/  MUFU.RCP R55, R53 ;  /* 0x0000003500377308 */ /* 0x0001e20000001000 */
[----:B------:R-:W-:Y:S01]  /*5450*/  FSEL R153, R54, R153, P6 ;  /* 0x0000009936997208 */ /* 0x000fe20003000000 */
[----:B------:R-:W-:Y:S01]  /*5460*/  FMUL R54, R7, 0.25 ;  /* 0x3e80000007367820 */ /* 0x000fe20000400000 */
[----:B------:R-:W-:Y:S01]  /*5470*/  FSETP.GEU.AND P5, PT, |R6|, 1.175494350822287508e-38, PT ;  /* 0x008000000600780b */ /* 0x000fe20003fae200 */
[----:B------:R-:W-:Y:S01]  /*5480*/  @!P0 FMUL R60, R60, 16777216 ;  /* 0x4b8000003c3c8820 */ /* 0x000fe20000400000 */
[----:B------:R-:W-:Y:S01]  /*5490*/  FSETP.GEU.AND P0, PT, |R37|, 1.175494350822287508e-38, PT ;  /* 0x008000002500780b */ /* 0x000fe20003f0e200 */
[----:B------:R-:W-:Y:S01]  /*54a0*/  @!P4 FMUL R57, R57, 16777216 ;  /* 0x4b8000003939c820 */ /* 0x000fe20000400000 */
[----:B------:R-:W-:Y:S01]  /*54b0*/  FSEL R54, R54, R7, P6 ;  /* 0x0000000736367208 */ /* 0x000fe20003000000 */
[----:B------:R1:W2:Y:S01]  /*54c0*/  MUFU.RCP R21, R38 ;  /* 0x0000002600157308 */ /* 0x0002a20000001000 */
[----:B0-----:R-:W-:Y:S01]  /*54d0*/  FMUL R53, R62, 0.25 ;  /* 0x3e8000003e357820 */ /* 0x001fe20000400000 */
[C---:B------:R-:W-:Y:S01]  /*54e0*/  FMUL R62, R37.reuse, 0.25 ;  /* 0x3e800000253e7820 */ /* 0x040fe20000400000 */
[----:B------:R-:W-:Y:S01]  /*54f0*/  FSETP.GT.AND P6, PT, |R37|, 8.50705917302346158658e+37, PT ;  /* 0x7e8000002500780b */ /* 0x000fe20003fc4200 */
[----:B------:R-:W-:Y:S01]  /*5500*/  FMUL R56, R151, 0.25 ;  /* 0x3e80000097387820 */ /* 0x000fe20000400000 */
[----:B------:R-:W-:Y:S01]  /*5510*/  FADD R135, R135, -R134 ;  /* 0x8000008687877221 */ /* 0x000fe20000000000 */
[----:B------:R-:W-:Y:S01]  /*5520*/  FSEL R64, R53, UR8, P3 ;  /* 0x0000000835407c08 */ /* 0x000fe20009800000 */
[----:B------:R-:W-:Y:S01]  /*5530*/  IMAD.U32 R70, RZ, RZ, UR11 ;  /* 0x0000000bff467e24 */ /* 0x000fe2000f8e00ff */
[----:B------:R2:W0:Y:S01]  /*5540*/  MUFU.RCP R63, R57 ;  /* 0x00000039003f7308 */ /* 0x0004220000001000 */
[----:B------:R-:W-:Y:S01]  /*5550*/  FSEL R67, R62, R37, P6 ;  /* 0x000000253e437208 */ /* 0x000fe20003000000 */
[----:B------:R-:W-:Y:S01]  /*5560*/  @!P5 FMUL R51, R51, 16777216 ;  /* 0x4b8000003333d820 */ /* 0x000fe20000400000 */
[----:B------:R-:W-:Y:S01]  /*5570*/  @!P4 FMUL R64, R64, 16777216 ;  /* 0x4b8000004040c820 */ /* 0x000fe20000400000 */
[----:B------:R-:W-:Y:S01]  /*5580*/  FSETP.GEU.AND P3, PT, |R7|, 1.175494350822287508e-38, PT ;  /* 0x008000000700780b */ /* 0x000fe20003f6e200 */
[----:B-1----:R-:W-:Y:S01]  /*5590*/  FADD R38, R152, R7 ;  /* 0x0000000798267221 */ /* 0x002fe20000000000 */
[----:B------:R-:W-:Y:S01]  /*55a0*/  @!P0 FMUL R67, R67, 16777216 ;  /* 0x4b80000043438820 */ /* 0x000fe20000400000 */
[----:B------:R-:W-:Y:S01]  /*55b0*/  @!P5 FMUL R154, R154, 16777216 ;  /* 0x4b8000009a9ad820 */ /* 0x000fe20000400000 */
[----:B------:R1:W-:Y:S01]  /*55c0*/  MUFU.RCP R53, R51 ;  /* 0x0000003300357308 */ /* 0x0003e20000001000 */
[----:B--2---:R-:W-:Y:S01]  /*55d0*/  FMUL R57, R21, R50 ;  /* 0x0000003215397220 */ /* 0x004fe20000400000 */
[----:B------:R-:W-:Y:S01]  /*55e0*/  IMAD.U32 R21, RZ, RZ, UR9 ;  /* 0x00000009ff157e24 */ /* 0x000fe2000f8e00ff */
[----:B------:R-:W-:Y:S01]  /*55f0*/  FMUL R62, R55, R60 ;  /* 0x0000003c373e7220 */ /* 0x000fe20000400000 */
[----:B------:R-:W-:Y:S01]  /*5600*/  FMUL R55, R152, 0.25 ;  /* 0x3e80000098377820 */ /* 0x000fe20000400000 */
[----:B------:R-:W-:Y:S01]  /*5610*/  FSETP.GT.AND P4, PT, |R38|, 8.50705917302346158658e+37, PT ;  /* 0x7e8000002600780b */ /* 0x000fe20003f84200 */
[----:B------:R-:W-:Y:S01]  /*5620*/  FMUL R23, R21, 0.25 ;  /* 0x3e80000015177820 */ /* 0x000fe20000400000 */
[----:B------:R-:W-:Y:S01]  /*5630*/  FADD R21, R151, R38 ;  /* 0x0000002697157221 */ /* 0x000fe20000000000 */
[----:B------:R-:W2:Y:S01]  /*5640*/  MUFU.RCP R67, R67 ;  /* 0x0000004300437308 */ /* 0x000ea20000001000 */
[C---:B-1----:R-:W-:Y:S01]  /*5650*/  FFMA R51, R39.reuse, R49, R44 ;  /* 0x0000003127337223 */ /* 0x042fe2000000002c */
[----:B------:R-:W-:Y:S01]  /*5660*/  FMUL R44, R39, R39 ;  /* 0x00000027272c7220 */ /* 0x000fe20000400000 */
[----:B0-----:R-:W-:Y:S01]  /*5670*/  FMUL R66, R63, R64 ;  /* 0x000000403f427220 */ /* 0x001fe20000400000 */
[----:B------:R-:W-:Y:S01]  /*5680*/  FSEL R64, R23, UR9, P6 ;  /* 0x0000000917407c08 */ /* 0x000fe2000b000000 */
[----:B------:R-:W-:Y:S01]  /*5690*/  @!P3 FMUL R54, R54, 16777216 ;  /* 0x4b8000003636b820 */ /* 0x000fe20000400000 */
[----:B------:R-:W-:Y:S01]  /*56a0*/  FMUL R44, R47, R44 ;  /* 0x0000002c2f2c7220 */ /* 0x000fe20000400000 */
[----:B------:R-:W-:Y:S01]  /*56b0*/  FADD R47, R37, UR10 ;  /* 0x0000000a252f7e21 */ /* 0x000fe20008000000 */
[----:B------:R-:W-:Y:S01]  /*56c0*/  FSETP.NEU.AND P6, PT, R45, RZ, PT ;  /* 0x000000ff2d00720b */ /* 0x000fe20003fcd000 */
[----:B------:R-:W-:Y:S01]  /*56d0*/  @!P0 FMUL R64, R64, 16777216 ;  /* 0x4b80000040408820 */ /* 0x000fe20000400000 */
[----:B------:R-:W-:Y:S01]  /*56e0*/  FFMA R49, R49, R44, R160 ;  /* 0x0000002c31317223 */ /* 0x000fe200000000a0 */
[C---:B------:R-:W-:Y:S01]  /*56f0*/  FMUL R44, R47.reuse, 0.25 ;  /* 0x3e8000002f2c7820 */ /* 0x040fe20000400000 */
[----:B------:R-:W-:Y:S01]  /*5700*/  FSETP.GEU.AND P0, PT, |R47|, 1.175494350822287508e-38, PT ;  /* 0x008000002f00780b */ /* 0x000fe20003f0e200 */
[----:B------:R0:W-:Y:S01]  /*5710*/  MUFU.RCP R50, R54 ;  /* 0x0000003600327308 */ /* 0x0001e20000001000 */
[----:B------:R-:W-:Y:S01]  /*5720*/  FSEL R157, R157, RZ, P6 ;  /* 0x000000ff9d9d7208 */ /* 0x000fe20003000000 */
[----:B------:R-:W-:Y:S01]  /*5730*/  @!P3 FMUL R153, R153, 16777216 ;  /* 0x4b8000009999b820 */ /* 0x000fe20000400000 */
[----:B------:R-:W-:Y:S01]  /*5740*/  FSETP.GT.AND P6, PT, |R47|, 8.50705917302346158658e+37, PT ;  /* 0x7e8000002f00780b */ /* 0x000fe20003fc4200 */
[----:B--2---:R-:W-:Y:S01]  /*5750*/  FMUL R67, R67, R64 ;  /* 0x0000004043437220 */ /* 0x004fe20000400000 */
[----:B------:R-:W-:Y:S01]  /*5760*/  FSETP.GT.AND P5, PT, |R21|, 8.50705917302346158658e+37, PT ;  /* 0x7e8000001500780b */ /* 0x000fe20003fa4200 */
[----:B------:R-:W-:Y:S01]  /*5770*/  FADD R23, R47, UR11 ;  /* 0x0000000b2f177e21 */ /* 0x000fe20008000000 */
[----:B------:R-:W-:Y:S01]  /*5780*/  FSEL R64, R44, R47, P6 ;  /* 0x0000002f2c407208 */ /* 0x000fe20003000000 */
[----:B------:R-:W-:Y:S01]  /*5790*/  FMUL R44, R21, 0.25 ;  /* 0x3e800000152c7820 */ /* 0x000fe20000400000 */
[----:B0-----:R-:W-:Y:S01]  /*57a0*/  IMAD.U32 R54, RZ, RZ, UR10 ;  /* 0x0000000aff367e24 */ /* 0x001fe2000f8e00ff */
[----:B------:R-:W-:Y:S01]  /*57b0*/  FSETP.NEU.AND P3, PT, R61, RZ, PT ;  /* 0x000000ff3d00720b */ /* 0x000fe20003f6d000 */
[----:B------:R-:W-:Y:S01]  /*57c0*/  FMUL R39, R38, 0.25 ;  /* 0x3e80000026277820 */ /* 0x000fe20000400000 */
[----:B------:R-:W-:Y:S01]  /*57d0*/  FSEL R60, R56, R151, P5 ;  /* 0x00000097383c7208 */ /* 0x000fe20002800000 */
[----:B------:R-:W-:Y:S01]  /*57e0*/  FMUL R54, R54, 0.25 ;  /* 0x3e80000036367820 */ /* 0x000fe20000400000 */
[----:B------:R-:W-:Y:S01]  /*57f0*/  @!P0 FMUL R64, R64, 16777216 ;  /* 0x4b80000040408820 */ /* 0x000fe20000400000 */
[----:B------:R-:W-:Y:S01]  /*5800*/  FSEL R56, R59, RZ, P3 ;  /* 0x000000ff3b387208 */ /* 0x000fe20001800000 */
[----:B------:R-:W-:Y:S01]  /*5810*/  FMUL R154, R53, R154 ;  /* 0x0000009a359a7220 */ /* 0x000fe20000400000 */
[----:B------:R-:W-:Y:S01]  /*5820*/  FSEL R59, R44, R21, P5 ;  /* 0x000000152c3b7208 */ /* 0x000fe20002800000 */
[----:B------:R-:W-:Y:S01]  /*5830*/  FADD R44, R150, R21 ;  /* 0x00000015962c7221 */ /* 0x000fe20000000000 */
[C---:B------:R-:W-:Y:S01]  /*5840*/  FSETP.GEU.AND P5, PT, |R23|.reuse, 1.175494350822287508e-38, PT ;  /* 0x008000001700780b */ /* 0x040fe20003fae200 */
[----:B------:R-:W0:Y:S01]  /*5850*/  MUFU.RCP R64, R64 ;  /* 0x0000004000407308 */ /* 0x000e220000001000 */
[----:B------:R-:W-:Y:S01]  /*5860*/  FSETP.GEU.AND P3, PT, |R38|, 1.175494350822287508e-38, PT ;  /* 0x008000002600780b */ /* 0x000fe20003f6e200 */
[----:B------:R-:W-:Y:S01]  /*5870*/  FMUL R53, R150, 0.25 ;  /* 0x3e80000096357820 */ /* 0x000fe20000400000 */
[----:B------:R-:W-:Y:S01]  /*5880*/  FSEL R69, R54, UR10, P6 ;  /* 0x0000000a36457c08 */ /* 0x000fe2000b000000 */
[----:B------:R-:W-:Y:S01]  /*5890*/  FMUL R54, R23, 0.25 ;  /* 0x3e80000017367820 */ /* 0x000fe20000400000 */
[----:B------:R-:W-:Y:S01]  /*58a0*/  FSEL R55, R55, R152, P4 ;  /* 0x0000009837377208 */ /* 0x000fe20002000000 */
[----:B------:R-:W-:Y:S01]  /*58b0*/  FFMA R63, R135, R56, R134 ;  /* 0x00000038873f7223 */ /* 0x000fe20000000086 */
[----:B------:R-:W-:Y:S01]  /*58c0*/  FSEL R39, R39, R38, P4 ;  /* 0x0000002627277208 */ /* 0x000fe20002000000 */
[----:B------:R-:W-:Y:S01]  /*58d0*/  @!P0 FMUL R69, R69, 16777216 ;  /* 0x4b80000045458820 */ /* 0x000fe20000400000 */
[----:B------:R-:W-:Y:S01]  /*58e0*/  FSETP.GT.AND P4, PT, |R23|, 8.50705917302346158658e+37, PT ;  /* 0x7e8000001700780b */ /* 0x000fe20003f84200 */
[----:B------:R-:W-:Y:S01]  /*58f0*/  FMUL R135, R135, R135 ;  /* 0x0000008787877220 */ /* 0x000fe20000400000 */
[----:B------:R-:W-:Y:S01]  /*5900*/  FSETP.GEU.AND P6, PT, |R21|, 1.175494350822287508e-38, PT ;  /* 0x008000001500780b */ /* 0x000fe20003fce200 */
[----:B------:R-:W-:Y:S01]  /*5910*/  FADD R40, R40, -R51 ;  /* 0x8000003328287221 */ /* 0x000fe20000000000 */
[----:B------:R-:W-:Y:S01]  /*5920*/  FSEL R68, R54, R23, P4 ;  /* 0x0000001736447208 */ /* 0x000fe20002000000 */
[----:B------:R-:W-:Y:S01]  /*5930*/  @!P3 FMUL R39, R39, 16777216 ;  /* 0x4b8000002727b820 */ /* 0x000fe20000400000 */
[----:B------:R-:W-:Y:S01]  /*5940*/  FSETP.GT.AND P0, PT, |R44|, 8.50705917302346158658e+37, PT ;  /* 0x7e8000002c00780b */ /* 0x000fe20003f04200 */
[----:B------:R-:W-:Y:S01]  /*5950*/  FMUL R135, R58, R135 ;  /* 0x000000873a877220 */ /* 0x000fe20000400000 */
[----:B------:R-:W-:Y:S01]  /*5960*/  FADD R58, R8, R49 ;  /* 0x00000031083a7221 */ /* 0x000fe20000000000 */
[----:B------:R-:W-:Y:S01]  /*5970*/  @!P5 FMUL R68, R68, 16777216 ;  /* 0x4b8000004444d820 */ /* 0x000fe20000400000 */
[----:B------:R1:W2:Y:S01]  /*5980*/  MUFU.RCP R54, R39 ;  /* 0x0000002700367308 */ /* 0x0002a20000001000 */
[----:B------:R-:W-:Y:S01]  /*5990*/  FSEL R150, R53, R150, P0 ;  /* 0x0000009635967208 */ /* 0x000fe20000000000 */
[----:B0-----:R-:W-:Y:S01]  /*59a0*/  FMUL R53, R64, R69 ;  /* 0x0000004540357220 */ /* 0x001fe20000400000 */
[----:B------:R-:W-:Y:S01]  /*59b0*/  FMUL R64, R70, 0.25 ;  /* 0x3e80000046407820 */ /* 0x000fe20000400000 */
[----:B------:R-:W-:Y:S01]  /*59c0*/  @!P3 FMUL R55, R55, 16777216 ;  /* 0x4b8000003737b820 */ /* 0x000fe20000400000 */
[----:B------:R-:W-:Y:S01]  /*59d0*/  @!P6 FMUL R59, R59, 16777216 ;  /* 0x4b8000003b3be820 */ /* 0x000fe20000400000 */
[C---:B------:R-:W-:Y:S01]  /*59e0*/  FMUL R8, R149.reuse, 0.25 ;  /* 0x3e80000095087820 */ /* 0x040fe20000400000 */
[----:B------:R-:W-:Y:S01]  /*59f0*/  FMUL R49, R40, R40 ;  /* 0x0000002828317220 */ /* 0x000fe20000400000 */
[----:B------:R-:W0:Y:S01]  /*5a00*/  MUFU.RCP R68, R68 ;  /* 0x0000004400447308 */ /* 0x000e220000001000 */
[----:B-1----:R-:W-:Y:S01]  /*5a10*/  FADD R39, R149, R44 ;  /* 0x0000002c95277221 */ /* 0x002fe20000000000 */
[----:B------:R-:W-:Y:S01]  /*5a20*/  FSEL R69, R64, UR11, P4 ;  /* 0x0000000b40457c08 */ /* 0x000fe2000a000000 */
[----:B------:R-:W-:Y:S01]  /*5a30*/  FMUL R49, R52, R49 ;  /* 0x0000003134317220 */ /* 0x000fe20000400000 */
[----:B------:R-:W-:Y:S01]  /*5a40*/  @!P6 FMUL R60, R60, 16777216 ;  /* 0x4b8000003c3ce820 */ /* 0x000fe20000400000 */
[----:B------:R-:W-:Y:S01]  /*5a50*/  FSETP.NEU.AND P6, PT, R48, RZ, PT ;  /* 0x000000ff3000720b */ /* 0x000fe20003fcd000 */
[----:B------:R-:W-:Y:S01]  /*5a60*/  FFMA R65, R56, R135, R65 ;  /* 0x0000008738417223 */ /* 0x000fe20000000041 */
[----:B------:R-:W-:Y:S01]  /*5a70*/  FSETP.GT.AND P3, PT, |R39|, 8.50705917302346158658e+37, PT ;  /* 0x7e8000002700780b */ /* 0x000fe20003f64200 */
[----:B------:R-:W1:Y:S01]  /*5a80*/  MUFU.RCP R59, R59 ;  /* 0x0000003b003b7308 */ /* 0x000e620000001000 */
[----:B------:R-:W-:Y:S01]  /*5a90*/  @!P5 FMUL R69, R69, 16777216 ;  /* 0x4b8000004545d820 */ /* 0x000fe20000400000 */
[----:B------:R-:W-:Y:S01]  /*5aa0*/  FSETP.NEU.AND P5, PT, R22, RZ, PT ;  /* 0x000000ff1600720b */ /* 0x000fe20003fad000 */
[----:B--2---:R-:W-:Y:S01]  /*5ab0*/  FMUL R52, R54, R55 ;  /* 0x0000003736347220 */ /* 0x004fe20000400000 */
[----:B------:R-:W-:Y:S01]  /*5ac0*/  FSEL R149, R8, R149, P3 ;  /* 0x0000009508957208 */ /* 0x000fe20001800000 */
[----:B------:R-:W-:Y:S01]  /*5ad0*/  FADD R8, R23, UR12 ;  /* 0x0000000c17087e21 */ /* 0x000fe20008000000 */
[----:B------:R-:W-:Y:S01]  /*5ae0*/  FFMA R58, R157, R49, R58 ;  /* 0x000000319d3a7223 */ /* 0x000fe2000000003a */
[----:B------:R-:W-:Y:S01]  /*5af0*/  FSEL R156, R156, RZ, P5 ;  /* 0x000000ff9c9c7208 */ /* 0x000fe20002800000 */
[----:B0-----:R-:W-:Y:S01]  /*5b00*/  FMUL R54, R68, R69 ;  /* 0x0000004544367220 */ /* 0x001fe20000400000 */
[----:B------:R-:W-:Y:S01]  /*5b10*/  FMUL R55, R8, 0.25 ;  /* 0x3e80000008377820 */ /* 0x000fe20000400000 */
[----:B------:R-:W-:Y:S01]  /*5b20*/  FFMA R56, R40, R157, R51 ;  /* 0x0000009d28387223 */ /* 0x000fe20000000033 */
[----:B------:R-:W-:Y:S01]  /*5b30*/  IMAD.U32 R68, RZ, RZ, UR12 ;  /* 0x0000000cff447e24 */ /* 0x000fe2000f8e00ff */
[----:B------:R-:W-:Y:S01]  /*5b40*/  FSETP.GT.AND P5, PT, |R8|, 8.50705917302346158658e+37, PT ;  /* 0x7e8000000800780b */ /* 0x000fe20003fa4200 */
[----:B------:R-:W-:Y:S01]  /*5b50*/  FMUL R49, R44, 0.25 ;  /* 0x3e8000002c317820 */ /* 0x000fe20000400000 */
[C---:B------:R-:W-:Y:S01]  /*5b60*/  FSETP.GEU.AND P4, PT, |R8|.reuse, 1.175494350822287508e-38, PT ;  /* 0x008000000800780b */ /* 0x040fe20003f8e200 */
[----:B------:R-:W-:Y:S01]  /*5b70*/  FADD R40, R8, UR13 ;  /* 0x0000000d08287e21 */ /* 0x000fe20008000000 */
[----:B------:R-:W-:Y:S01]  /*5b80*/  FSEL R62, R62, RZ, P6 ;  /* 0x000000ff3e3e7208 */ /* 0x000fe20003000000 */
[----:B-1----:R-:W-:Y:S01]  /*5b90*/  FMUL R51, R59, R60 ;  /* 0x0000003c3b337220 */ /* 0x002fe20000400000 */
[----:B------:R-:W-:Y:S01]  /*5ba0*/  FSETP.GEU.AND P6, PT, |R44|, 1.175494350822287508e-38, PT ;  /* 0x008000002c00780b */ /* 0x000fe20003fce200 */
[----:B------:R-:W-:Y:S01]  /*5bb0*/  FMUL R68, R68, 0.25 ;  /* 0x3e80000044447820 */ /* 0x000fe20000400000 */
[----:B------:R-:W-:Y:S01]  /*5bc0*/  FSEL R59, R55, R8, P5 ;  /* 0x00000008373b7208 */ /* 0x000fe20002800000 */
[----:B------:R-:W-:Y:S01]  /*5bd0*/  FADD R136, R136, -R63 ;  /* 0x8000003f88887221 */ /* 0x000fe20000000000 */
[----:B------:R-:W-:Y:S01]  /*5be0*/  FSEL R55, R49, R44, P0 ;  /* 0x0000002c31377208 */ /* 0x000fe20000000000 */
[----:B------:R-:W-:Y:S01]  /*5bf0*/  FADD R65, R24, R65 ;  /* 0x0000004118417221 */ /* 0x000fe20000000000 */
[----:B------:R-:W-:Y:S01]  /*5c00*/  FSETP.GEU.AND P0, PT, |R40|, 1.175494350822287508e-38, PT ;  /* 0x008000002800780b */ /* 0x000fe20003f0e200 */
[----:B------:R-:W-:Y:S01]  /*5c10*/  FFMA R64, R136, R62, R63 ;  /* 0x0000003e88407223 */ /* 0x000fe2000000003f */
[----:B------:R-:W-:Y:S01]  /*5c20*/  FSEL R63, R68, UR12, P5 ;  /* 0x0000000c443f7c08 */ /* 0x000fe2000a800000 */
[----:B------:R-:W-:Y:S01]  /*5c30*/  FMUL R69, R40, 0.25 ;  /* 0x3e80000028457820 */ /* 0x000fe20000400000 */
[----:B------:R-:W-:Y:S01]  /*5c40*/  FMUL R136, R136, R136 ;  /* 0x0000008888887220 */ /* 0x000fe20000400000 */
[----:B------:R-:W-:Y:S01]  /*5c50*/  FSETP.GT.AND P5, PT, |R40|, 8.50705917302346158658e+37, PT ;  /* 0x7e8000002800780b */ /* 0x000fe20003fa4200 */
[----:B------:R-:W-:Y:S01]  /*5c60*/  IMAD.U32 R24, RZ, RZ, UR13 ;  /* 0x0000000dff187e24 */ /* 0x000fe2000f8e00ff */
[----:B------:R-:W-:Y:S01]  /*5c70*/  @!P4 FMUL R59, R59, 16777216 ;  /* 0x4b8000003b3bc820 */ /* 0x000fe20000400000 */
[----:B------:R-:W-:Y:S01]  /*5c80*/  FMUL R136, R61, R136 ;  /* 0x000000883d887220 */ /* 0x000fe20000400000 */
[----:B------:R-:W-:Y:S01]  /*5c90*/  FSEL R68, R69, R40, P5 ;  /* 0x0000002845447208 */ /* 0x000fe20002800000 */
[----:B------:R-:W-:Y:S01]  /*5ca0*/  FMUL R24, R24, 0.25 ;  /* 0x3e80000018187820 */ /* 0x000fe20000400000 */
[----:B------:R-:W-:Y:S01]  /*5cb0*/  @!P6 FMUL R55, R55, 16777216 ;  /* 0x4b8000003737e820 */ /* 0x000fe20000400000 */
[----:B------:R-:W-:Y:S01]  /*5cc0*/  FADD R41, R41, -R56 ;  /* 0x8000003829297221 */ /* 0x000fe20000000000 */
[----:B------:R-:W-:Y:S01]  /*5cd0*/  FFMA R136, R62, R136, R65 ;  /* 0x000000883e887223 */ /* 0x000fe20000000041 */
[----:B------:R-:W-:Y:S01]  /*5ce0*/  @!P6 FMUL R150, R150, 16777216 ;  /* 0x4b8000009696e820 */ /* 0x000fe20000400000 */
[----:B------:R-:W0:Y:S01]  /*5cf0*/  MUFU.RCP R60, R59 ;  /* 0x0000003b003c7308 */ /* 0x000e220000001000 */
[----:B------:R-:W-:Y:S01]  /*5d00*/  @!P0 FMUL R68, R68, 16777216 ;  /* 0x4b80000044448820 */ /* 0x000fe20000400000 */
[----:B------:R-:W-:Y:S01]  /*5d10*/  FSEL R65, R24, UR13, P5 ;  /* 0x0000000d18417c08 */ /* 0x000fe2000a800000 */
[----:B------:R-:W-:Y:S01]  /*5d20*/  FMUL R24, R41, R41 ;  /* 0x0000002929187220 */ /* 0x000fe20000400000 */
[----:B------:R-:W-:Y:S01]  /*5d30*/  FSETP.GEU.AND P6, PT, |R39|, 1.175494350822287508e-38, PT ;  /* 0x008000002700780b */ /* 0x000fe20003fce200 */
[----:B------:R-:W-:Y:S01]  /*5d40*/  @!P4 FMUL R63, R63, 16777216 ;  /* 0x4b8000003f3fc820 */ /* 0x000fe20000400000 */
[C---:B------:R-:W-:Y:S01]  /*5d50*/  FADD R49, R0.reuse, R39 ;  /* 0x0000002700317221 */ /* 0x040fe20000000000 */
[----:B------:R-:W-:Y:S01]  /*5d60*/  @!P0 FMUL R65, R65, 16777216 ;  /* 0x4b80000041418820 */ /* 0x000fe20000400000 */
[----:B------:R1:W-:Y:S01]  /*5d70*/  MUFU.RCP R59, R55 ;  /* 0x00000037003b7308 */ /* 0x0003e20000001000 */
[----:B------:R-:W-:Y:S01]  /*5d80*/  FSETP.NEU.AND P0, PT, R5, RZ, PT ;  /* 0x000000ff0500720b */ /* 0x000fe20003f0d000 */
[----:B------:R-:W-:Y:S01]  /*5d90*/  FMUL R61, R0, 0.25 ;  /* 0x3e800000003d7820 */ /* 0x000fe20000400000 */
[----:B------:R-:W-:Y:S01]  /*5da0*/  FSETP.GT.AND P4, PT, |R49|, 8.50705917302346158658e+37, PT ;  /* 0x7e8000003100780b */ /* 0x000fe20003f84200 */
[----:B------:R-:W-:Y:S01]  /*5db0*/  FADD R9, R9, R58 ;  /* 0x0000003a09097221 */ /* 0x000fe20000000000 */
[----:B------:R-:W-:Y:S01]  /*5dc0*/  FSEL R57, R57, RZ, P0 ;  /* 0x000000ff39397208 */ /* 0x000fe20000000000 */
[----:B------:R-:W-:Y:S01]  /*5dd0*/  FMUL R58, R49, 0.25 ;  /* 0x3e800000313a7820 */ /* 0x000fe20000400000 */
[----:B------:R-:W-:Y:S01]  /*5de0*/  FSETP.NEU.AND P0, PT, R46, RZ, PT ;  /* 0x000000ff2e00720b */ /* 0x000fe20003f0d000 */
[----:B------:R-:W2:Y:S01]  /*5df0*/  MUFU.RCP R68, R68 ;  /* 0x0000004400447308 */ /* 0x000ea20000001000 */
[----:B-1----:R-:W-:Y:S01]  /*5e00*/  FFMA R55, R41, R156, R56 ;  /* 0x0000009c29377223 */ /* 0x002fe20000000038 */
[----:B------:R-:W-:Y:S01]  /*5e10*/  FMUL R56, R39, 0.25 ;  /* 0x3e80000027387820 */ /* 0x000fe20000400000 */
[----:B------:R-:W-:Y:S01]  /*5e20*/  FADD R41, R40, UR14 ;  /* 0x0000000e28297e21 */ /* 0x000fe20008000000 */
[----:B------:R-:W-:Y:S01]  /*5e30*/  FSEL R66, R66, RZ, P0 ;  /* 0x000000ff42427208 */ /* 0x000fe20000000000 */
[----:B0-----:R-:W-:Y:S01]  /*5e40*/  FMUL R69, R60, R63 ;  /* 0x0000003f3c457220 */ /* 0x001fe20000400000 */
[----:B------:R-:W-:Y:S01]  /*5e50*/  @!P6 FMUL R149, R149, 16777216 ;  /* 0x4b8000009595e820 */ /* 0x000fe20000400000 */
[----:B------:R-:W-:Y:S01]  /*5e60*/  FSEL R56, R56, R39, P3 ;  /* 0x0000002738387208 */ /* 0x000fe20001800000 */
[C---:B------:R-:W-:Y:S01]  /*5e70*/  FMUL R60, R41.reuse, 0.25 ;  /* 0x3e800000293c7820 */ /* 0x040fe20000400000 */
[----:B------:R-:W-:Y:S01]  /*5e80*/  FSETP.GEU.AND P0, PT, |R41|, 1.175494350822287508e-38, PT ;  /* 0x008000002900780b */ /* 0x000fe20003f0e200 */
[----:B------:R-:W-:Y:S01]  /*5e90*/  FADD R137, R137, -R64 ;  /* 0x8000004089897221 */ /* 0x000fe20000000000 */
[----:B------:R-:W-:Y:S01]  /*5ea0*/  FSETP.GEU.AND P3, PT, |R49|, 1.175494350822287508e-38, PT ;  /* 0x008000003100780b */ /* 0x000fe20003f6e200 */
[----:B------:R-:W-:Y:S01]  /*5eb0*/  @!P6 FMUL R56, R56, 16777216 ;  /* 0x4b8000003838e820 */ /* 0x000fe20000400000 */
[----:B------:R-:W-:Y:S01]  /*5ec0*/  FSETP.GT.AND P6, PT, |R41|, 8.50705917302346158658e+37, PT ;  /* 0x7e8000002900780b */ /* 0x000fe20003fc4200 */
[----:B------:R-:W-:Y:S01]  /*5ed0*/  FMUL R24, R45, R24 ;  /* 0x000000182d187220 */ /* 0x000fe20000400000 */
[----:B------:R-:W-:Y:S01]  /*5ee0*/  FSEL R61, R61, R0, P4 ;  /* 0x000000003d3d7208 */ /* 0x000fe20002000000 */
[----:B--2---:R-:W-:Y:S01]  /*5ef0*/  FMUL R70, R68, R65 ;  /* 0x0000004144467220 */ /* 0x004fe20000400000 */
[----:B------:R-:W-:Y:S01]  /*5f00*/  IMAD.U32 R68, RZ, RZ, UR14 ;  /* 0x0000000eff447e24 */ /* 0x000fe2000f8e00ff */
[----:B------:R-:W0:Y:S01]  /*5f10*/  MUFU.RCP R56, R56 ;  /* 0x0000003800387308 */ /* 0x000e220000001000 */
[----:B------:R-:W-:Y:S01]  /*5f20*/  FSEL R65, R60, R41, P6 ;  /* 0x000000293c417208 */ /* 0x000fe20003000000 */
[----:B------:R-:W-:Y:S01]  /*5f30*/  FADD R0, R2, R49 ;  /* 0x0000003102007221 */ /* 0x000fe20000000000 */
[----:B------:R-:W-:Y:S01]  /*5f40*/  FMUL R68, R68, 0.25 ;  /* 0x3e80000044447820 */ /* 0x000fe20000400000 */
[----:B------:R-:W-:Y:S01]  /*5f50*/  FSEL R58, R58, R49, P4 ;  /* 0x000000313a3a7208 */ /* 0x000fe20002000000 */
[----:B------:R-:W-:Y:S01]  /*5f60*/  FFMA R45, R156, R24, R9 ;  /* 0x000000189c2d7223 */ /* 0x000fe20000000009 */
[----:B------:R-:W-:Y:S01]  /*5f70*/  @!P0 FMUL R65, R65, 16777216 ;  /* 0x4b80000041418820 */ /* 0x000fe20000400000 */
[----:B------:R-:W-:Y:S01]  /*5f80*/  FMUL R63, R2, 0.25 ;  /* 0x3e800000023f7820 */ /* 0x000fe20000400000 */
[----:B------:R-:W-:Y:S01]  /*5f90*/  FSEL R71, R68, UR14, P6 ;  /* 0x0000000e44477c08 */ /* 0x000fe2000b000000 */
[----:B------:R-:W-:Y:S01]  /*5fa0*/  FADD R24, R41, UR15 ;  /* 0x0000000f29187e21 */ /* 0x000fe20008000000 */
[----:B------:R1:W-:Y:S01]  /*5fb0*/  MUFU.RCP R68, R65 ;  /* 0x0000004100447308 */ /* 0x0003e20000001000 */
[C---:B------:R-:W-:Y:S01]  /*5fc0*/  FSETP.GEU.AND P6, PT, |R0|.reuse, 1.175494350822287508e-38, PT ;  /* 0x008000000000780b */ /* 0x040fe20003fce200 */
[C---:B------:R-:W-:Y:S01]  /*5fd0*/  FMUL R9, R0.reuse, 0.25 ;  /* 0x3e80000000097820 */ /* 0x040fe20000400000 */
[----:B------:R-:W-:Y:S01]  /*5fe0*/  FSETP.GT.AND P5, PT, |R0|, 8.50705917302346158658e+37, PT ;  /* 0x7e8000000000780b */ /* 0x000fe20003fa4200 */
[----:B------:R-:W-:Y:S01]  /*5ff0*/  @!P3 FMUL R58, R58, 16777216 ;  /* 0x4b8000003a3ab820 */ /* 0x000fe20000400000 */
[----:B------:R-:W-:Y:S01]  /*6000*/  FADD R25, R25, R136 ;  /* 0x0000008819197221 */ /* 0x000fe20000000000 */
[----:B0-----:R-:W-:Y:S01]  /*6010*/  FMUL R149, R56, R149 ;  /* 0x0000009538957220 */ /* 0x001fe20000400000 */
[----:B------:R-:W-:Y:S01]  /*6020*/  IMAD.U32 R56, RZ, RZ, UR15 ;  /* 0x0000000fff387e24 */ /* 0x000fe2000f8e00ff */
[----:B------:R-:W-:Y:S01]  /*6030*/  FSEL R63, R63, R2, P5 ;  /* 0x000000023f3f7208 */ /* 0x000fe20002800000 */
[C---:B-1----:R-:W-:Y:S01]  /*6040*/  FFMA R65, R137.reuse, R66, R64 ;  /* 0x0000004289417223 */ /* 0x042fe20000000040 */
[----:B------:R-:W-:Y:S01]  /*6050*/  FMUL R137, R137, R137 ;  /* 0x0000008989897220 */ /* 0x000fe20000400000 */
[----:B------:R-:W-:Y:S01]  /*6060*/  FSETP.GT.AND P4, PT, |R24|, 8.50705917302346158658e+37, PT ;  /* 0x7e8000001800780b */ /* 0x000fe20003f84200 */
[----:B------:R-:W-:Y:S01]  /*6070*/  FADD R42, R42, -R55 ;  /* 0x800000372a2a7221 */ /* 0x000fe20000000000 */
[----:B------:R-:W-:Y:S01]  /*6080*/  FSEL R60, R9, R0, P5 ;  /* 0x00000000093c7208 */ /* 0x000fe20002800000 */
[----:B------:R-:W-:Y:S01]  /*6090*/  FMUL R137, R48, R137 ;  /* 0x0000008930897220 */ /* 0x000fe20000400000 */
[----:B------:R-:W-:Y:S01]  /*60a0*/  FMUL R48, R56, 0.25 ;  /* 0x3e80000038307820 */ /* 0x000fe20000400000 */
[----:B------:R-:W-:Y:S01]  /*60b0*/  FSETP.GEU.AND P5, PT, |R24|, 1.175494350822287508e-38, PT ;  /* 0x008000001800780b */ /* 0x000fe20003fae200 */
[----:B------:R-:W0:Y:S01]  /*60c0*/  MUFU.RCP R58, R58 ;  /* 0x0000003a003a7308 */ /* 0x000e220000001000 */
[----:B------:R-:W-:Y:S01]  /*60d0*/  FFMA R137, R66, R137, R25 ;  /* 0x0000008942897223 */ /* 0x000fe20000000019 */
[----:B------:R-:W-:Y:S01]  /*60e0*/  FMUL R73, R24, 0.25 ;  /* 0x3e80000018497820 */ /* 0x000fe20000400000 */
[----:B------:R-:W-:Y:S01]  /*60f0*/  FSEL R66, R48, UR15, P4 ;  /* 0x0000000f30427c08 */ /* 0x000fe2000a000000 */
[----:B------:R-:W-:Y:S01]  /*6100*/  @!P6 FMUL R60, R60, 16777216 ;  /* 0x4b8000003c3ce820 */ /* 0x000fe20000400000 */
[C---:B------:R-:W-:Y:S01]  /*6110*/  FFMA R48, R42.reuse, R57, R55 ;  /* 0x000000392a307223 */ /* 0x040fe20000000037 */
[----:B------:R-:W-:Y:S01]  /*6120*/  FMUL R25, R42, R42 ;  /* 0x0000002a2a197220 */ /* 0x000fe20000400000 */
[----:B------:R-:W-:Y:S01]  /*6130*/  FADD R42, R24, UR16 ;  /* 0x00000010182a7e21 */ /* 0x000fe20008000000 */
[----:B------:R-:W-:Y:S01]  /*6140*/  FADD R9, R3, R0 ;  /* 0x0000000003097221 */ /* 0x000fe20000000000 */
[----:B------:R-:W-:Y:S01]  /*6150*/  FSEL R73, R73, R24, P4 ;  /* 0x0000001849497208 */ /* 0x000fe20002000000 */
[----:B------:R-:W-:Y:S01]  /*6160*/  FADD R56, R10, R45 ;  /* 0x0000002d0a387221 */ /* 0x000fe20000000000 */
[----:B------:R-:W-:Y:S01]  /*6170*/  FMUL R25, R22, R25 ;  /* 0x0000001916197220 */ /* 0x000fe20000400000 */
[----:B------:R-:W1:Y:S01]  /*6180*/  MUFU.RCP R60, R60 ;  /* 0x0000003c003c7308 */ /* 0x000e620000001000 */
[----:B------:R-:W-:Y:S01]  /*6190*/  FSETP.GEU.AND P4, PT, |R42|, 1.175494350822287508e-38, PT ;  /* 0x008000002a00780b */ /* 0x000fe20003f8e200 */
[----:B------:R-:W-:Y:S01]  /*61a0*/  FADD R10, R4, R9 ;  /* 0x00000009040a7221 */ /* 0x000fe20000000000 */
[----:B------:R-:W-:Y:S01]  /*61b0*/  FFMA R56, R57, R25, R56 ;  /* 0x0000001939387223 */ /* 0x000fe20000000038 */
[----:B------:R-:W-:Y:S01]  /*61c0*/  @!P5 FMUL R73, R73, 16777216 ;  /* 0x4b8000004949d820 */ /* 0x000fe20000400000 */
[----:B------:R-:W-:Y:S01]  /*61d0*/  @!P3 FMUL R61, R61, 16777216 ;  /* 0x4b8000003d3db820 */ /* 0x000fe20000400000 */
[----:B------:R-:W-:Y:S01]  /*61e0*/  @!P5 FMUL R66, R66, 16777216 ;  /* 0x4b8000004242d820 */ /* 0x000fe20000400000 */
[C---:B------:R-:W-:Y:S01]  /*61f0*/  FMUL R25, R42.reuse, 0.25 ;  /* 0x3e8000002a197820 */ /* 0x040fe20000400000 */
[----:B------:R-:W-:Y:S01]  /*6200*/  FSETP.GT.AND P5, PT, |R42|, 8.50705917302346158658e+37, PT ;  /* 0x7e8000002a00780b */ /* 0x000fe20003fa4200 */
[----:B------:R-:W-:Y:S01]  /*6210*/  FMUL R45, R4, 0.25 ;  /* 0x3e800000042d7820 */ /* 0x000fe20000400000 */
[----:B------:R-:W-:Y:S01]  /*6220*/  FMUL R62, R3, 0.25 ;  /* 0x3e800000033e7820 */ /* 0x000fe20000400000 */
[----:B------:R-:W-:Y:S01]  /*6230*/  @!P0 FMUL R71, R71, 16777216 ;  /* 0x4b80000047478820 */ /* 0x000fe20000400000 */
[----:B------:R-:W-:Y:S01]  /*6240*/  FSETP.GT.AND P3, PT, |R10|, 8.50705917302346158658e+37, PT ;  /* 0x7e8000000a00780b */ /* 0x000fe20003f64200 */
[----:B0-----:R-:W-:Y:S01]  /*6250*/  FMUL R58, R58, R61 ;  /* 0x0000003d3a3a7220 */ /* 0x001fe20000400000 */
[C---:B------:R-:W-:Y:S01]  /*6260*/  FMUL R22, R9.reuse, 0.25 ;  /* 0x3e80000009167820 */ /* 0x040fe20000400000 */
[----:B------:R-:W-:Y:S01]  /*6270*/  FSETP.GT.AND P0, PT, |R9|, 8.50705917302346158658e+37, PT ;  /* 0x7e8000000900780b */ /* 0x000fe20003f04200 */
[----:B------:R-:W-:Y:S01]  /*6280*/  @!P6 FMUL R63, R63, 16777216 ;  /* 0x4b8000003f3fe820 */ /* 0x000fe20000400000 */
[----:B------:R-:W-:Y:S01]  /*6290*/  FSEL R61, R25, R42, P5 ;  /* 0x0000002a193d7208 */ /* 0x000fe20002800000 */
[----:B------:R-:W-:Y:S01]  /*62a0*/  IMAD.U32 R55, RZ, RZ, UR16 ;  /* 0x00000010ff377e24 */ /* 0x000fe2000f8e00ff */
[----:B------:R-:W-:Y:S01]  /*62b0*/  FSEL R64, R45, R4, P3 ;  /* 0x000000042d407208 */ /* 0x000fe20001800000 */
[----:B-1----:R-:W-:Y:S01]  /*62c0*/  FMUL R60, R60, R63 ;  /* 0x0000003f3c3c7220 */ /* 0x002fe20000400000 */
[----:B------:R-:W-:Y:S01]  /*62d0*/  FSEL R62, R62, R3, P0 ;  /* 0x000000033e3e7208 */ /* 0x000fe20000000000 */
[----:B------:R-:W-:Y:S01]  /*62e0*/  @!P4 FMUL R61, R61, 16777216 ;  /* 0x4b8000003d3dc820 */ /* 0x000fe20000400000 */
[----:B------:R-:W-:Y:S01]  /*62f0*/  FSEL R45, R22, R9, P0 ;  /* 0x00000009162d7208 */ /* 0x000fe20000000000 */
[----:B------:R-:W-:Y:S01]  /*6300*/  FADD R22, R42, UR17 ;  /* 0x000000112a167e21 */ /* 0x000fe20008000000 */
[----:B------:R-:W-:Y:S01]  /*6310*/  FSETP.NEU.AND P0, PT, R37, RZ, PT ;  /* 0x000000ff2500720b */ /* 0x000fe20003f0d000 */
[----:B------:R-:W-:Y:S01]  /*6320*/  FMUL R55, R55, 0.25 ;  /* 0x3e80000037377820 */ /* 0x000fe20000400000 */
[----:B------:R-:W-:Y:S01]  /*6330*/  FMUL R25, R10, 0.25 ;  /* 0x3e8000000a197820 */ /* 0x000fe20000400000 */
[----:B------:R0:W1:Y:S01]  /*6340*/  MUFU.RCP R63, R61 ;  /* 0x0000003d003f7308 */ /* 0x0000620000001000 */
[----:B------:R-:W-:Y:S01]  /*6350*/  FSEL R67, R67, RZ, P0 ;  /* 0x000000ff43437208 */ /* 0x000fe20000000000 */
[----:B------:R-:W-:Y:S01]  /*6360*/  FMUL R71, R68, R71 ;  /* 0x0000004744477220 */ /* 0x000fe20000400000 */
[----:B------:R-:W-:Y:S01]  /*6370*/  FSETP.GEU.AND P0, PT, |R22|, 1.175494350822287508e-38, PT ;  /* 0x008000001600780b */ /* 0x000fe20003f0e200 */
[----:B------:R-:W-:Y:S01]  /*6380*/  FADD R138, R138, -R65 ;  /* 0x800000418a8a7221 */ /* 0x000fe20000000000 */
[----:B------:R-:W-:Y:S01]  /*6390*/  FSEL R68, R55, UR16, P5 ;  /* 0x0000001037447c08 */ /* 0x000fe2000a800000 */
[----:B------:R-:W-:Y:S01]  /*63a0*/  FMUL R55, R22, 0.25 ;  /* 0x3e80000016377820 */ /* 0x000fe20000400000 */
[----:B------:R-:W-:Y:S01]  /*63b0*/  FSETP.NEU.AND P6, PT, R6, RZ, PT ;  /* 0x000000ff0600720b */ /* 0x000fe20003fcd000 */
[----:B------:R-:W-:Y:S01]  /*63c0*/  IMAD.U32 R74, RZ, RZ, UR17 ;  /* 0x00000011ff4a7e24 */ /* 0x000fe2000f8e00ff */
[----:B------:R-:W-:Y:S01]  /*63d0*/  FSEL R57, R25, R10, P3 ;  /* 0x0000000a19397208 */ /* 0x000fe20001800000 */
[----:B0-----:R-:W-:Y:S01]  /*63e0*/  FMUL R61, R138, R138 ;  /* 0x0000008a8a3d7220 */ /* 0x001fe20000400000 */
[----:B------:R-:W-:Y:S01]  /*63f0*/  FSETP.GT.AND P3, PT, |R22|, 8.50705917302346158658e+37, PT ;  /* 0x7e8000001600780b */ /* 0x000fe20003f64200 */
[----:B------:R-:W-:Y:S01]  /*6400*/  @!P4 FMUL R68, R68, 16777216 ;  /* 0x4b8000004444c820 */ /* 0x000fe20000400000 */
[----:B------:R-:W-:Y:S01]  /*6410*/  FSEL R154, R154, RZ, P6 ;  /* 0x000000ff9a9a7208 */ /* 0x000fe20003000000 */
[----:B------:R-:W-:Y:S01]  /*6420*/  FMUL R61, R46, R61 ;  /* 0x0000003d2e3d7220 */ /* 0x000fe20000400000 */
[----:B------:R-:W-:Y:S01]  /*6430*/  FSETP.GEU.AND P6, PT, |R9|, 1.175494350822287508e-38, PT ;  /* 0x008000000900780b */ /* 0x000fe20003fce200 */
[----:B------:R-:W-:Y:S01]  /*6440*/  FADD R26, R26, R137 ;  /* 0x000000891a1a7221 */ /* 0x000fe20000000000 */
[----:B------:R-:W-:Y:S01]  /*6450*/  FSEL R72, R55, R22, P3 ;  /* 0x0000001637487208 */ /* 0x000fe20001800000 */
[----:B------:R-:W-:Y:S01]  /*6460*/  FMUL R46, R74, 0.25 ;  /* 0x3e8000004a2e7820 */ /* 0x000fe20000400000 */
[----:B------:R-:W0:Y:S01]  /*6470*/  MUFU.RCP R73, R73 ;  /* 0x0000004900497308 */ /* 0x000e220000001000 */
[----:B------:R-:W-:Y:S01]  /*6480*/  FADD R43, R43, -R48 ;  /* 0x800000302b2b7221 */ /* 0x000fe20000000000 */
[----:B-1----:R-:W-:Y:S01]  /*6490*/  FMUL R63, R63, R68 ;  /* 0x000000443f3f7220 */ /* 0x002fe20000400000 */
[----:B------:R-:W-:Y:S01]  /*64a0*/  @!P0 FMUL R72, R72, 16777216 ;  /* 0x4b80000048488820 */ /* 0x000fe20000400000 */
[----:B------:R-:W-:Y:S01]  /*64b0*/  FFMA R68, R67, R61, R26 ;  /* 0x0000003d43447223 */ /* 0x000fe2000000001a */
[----:B------:R-:W-:Y:S01]  /*64c0*/  FSEL R61, R46, UR17, P3 ;  /* 0x000000112e3d7c08 */ /* 0x000fe20009800000 */
[----:B------:R-:W-:Y:S01]  /*64d0*/  FMUL R46, R43, R43 ;  /* 0x0000002b2b2e7220 */ /* 0x000fe20000400000 */
[----:B------:R-:W-:Y:S01]  /*64e0*/  FSETP.GEU.AND P5, PT, |R10|, 1.175494350822287508e-38, PT ;  /* 0x008000000a00780b */ /* 0x000fe20003fae200 */
[----:B------:R-:W-:Y:S01]  /*64f0*/  FADD R26, R22, UR18 ;  /* 0x00000012161a7e21 */ /* 0x000fe20008000000 */
[----:B------:R-:W1:Y:S01]  /*6500*/  MUFU.RCP R72, R72 ;  /* 0x0000004800487308 */ /* 0x000e620000001000 */
[----:B------:R-:W-:Y:S01]  /*6510*/  @!P6 FMUL R45, R45, 16777216 ;  /* 0x4b8000002d2de820 */ /* 0x000fe20000400000 */
[----:B------:R-:W-:Y:S01]  /*6520*/  FMUL R46, R5, R46 ;  /* 0x0000002e052e7220 */ /* 0x000fe20000400000 */
[C---:B------:R-:W-:Y:S01]  /*6530*/  FADD R5, R26.reuse, UR19 ;  /* 0x000000131a057e21 */ /* 0x040fe20008000000 */
[----:B------:R-:W-:Y:S01]  /*6540*/  @!P0 FMUL R61, R61, 16777216 ;  /* 0x4b8000003d3d8820 */ /* 0x000fe20000400000 */
[----:B------:R-:W-:Y:S01]  /*6550*/  FSETP.GEU.AND P3, PT, |R26|, 1.175494350822287508e-38, PT ;  /* 0x008000001a00780b */ /* 0x000fe20003f6e200 */
[----:B------:R-:W-:Y:S01]  /*6560*/  @!P6 FMUL R62, R62, 16777216 ;  /* 0x4b8000003e3ee820 */ /* 0x000fe20000400000 */
[----:B0-----:R-:W-:Y:S01]  /*6570*/  FMUL R73, R73, R66 ;  /* 0x0000004249497220 */ /* 0x001fe20000400000 */
[----:B------:R0:W-:Y:S01]  /*6580*/  MUFU.RCP R55, R45 ;  /* 0x0000002d00377308 */ /* 0x0001e20000001000 */
[----:B------:R-:W-:Y:S01]  /*6590*/  FSETP.GEU.AND P0, PT, |R5|, 1.175494350822287508e-38, PT ;  /* 0x008000000500780b */ /* 0x000fe20003f0e200 */
[----:B------:R-:W-:Y:S01]  /*65a0*/  FFMA R66, R138, R67, R65 ;  /* 0x000000438a427223 */ /* 0x000fe20000000041 */
[----:B------:R-:W-:Y:S01]  /*65b0*/  @!P5 FMUL R57, R57, 16777216 ;  /* 0x4b8000003939d820 */ /* 0x000fe20000400000 */
[----:B------:R-:W-:Y:S01]  /*65c0*/  @!P5 FMUL R64, R64, 16777216 ;  /* 0x4b8000004040d820 */ /* 0x000fe20000400000 */
[----:B------:R-:W-:Y:S01]  /*65d0*/  FSETP.GT.AND P5, PT, |R5|, 8.50705917302346158658e+37, PT ;  /* 0x7e8000000500780b */ /* 0x000fe20003fa4200 */
[C---:B------:R-:W-:Y:S01]  /*65e0*/  FMUL R65, R26.reuse, 0.25 ;  /* 0x3e8000001a417820 */ /* 0x040fe20000400000 */
[----:B------:R-:W-:Y:S01]  /*65f0*/  FSETP.GT.AND P4, PT, |R26|, 8.50705917302346158658e+37, PT ;  /* 0x7e8000001a00780b */ /* 0x000fe20003f84200 */
[----:B------:R-:W-:Y:S01]  /*6600*/  FADD R139, R139, -R66 ;  /* 0x800000428b8b7221 */ /* 0x000fe20000000000 */
[----:B0-----:R-:W-:Y:S01]  /*6610*/  FADD R45, R11, R56 ;  /* 0x000000380b2d7221 */ /* 0x001fe20000000000 */
[----:B------:R-:W-:Y:S01]  /*6620*/  FFMA R11, R43, R154, R48 ;  /* 0x0000009a2b0b7223 */ /* 0x000fe20000000030 */
[----:B------:R-:W-:Y:S01]  /*6630*/  IMAD.U32 R43, RZ, RZ, UR18 ;  /* 0x00000012ff2b7e24 */ /* 0x000fe2000f8e00ff */
[----:B-1----:R-:W-:Y:S01]  /*6640*/  FMUL R72, R72, R61 ;  /* 0x0000003d48487220 */ /* 0x002fe20000400000 */
[----:B------:R-:W-:Y:S01]  /*6650*/  FFMA R45, R154, R46, R45 ;  /* 0x0000002e9a2d7223 */ /* 0x000fe2000000002d */
[----:B------:R-:W-:Y:S01]  /*6660*/  FMUL R46, R5, 0.25 ;  /* 0x3e800000052e7820 */ /* 0x000fe20000400000 */
[----:B------:R-:W-:Y:S01]  /*6670*/  FMUL R43, R43, 0.25 ;  /* 0x3e8000002b2b7820 */ /* 0x000fe20000400000 */
[----:B------:R-:W-:Y:S01]  /*6680*/  FSETP.NEU.AND P6, PT, R47, RZ, PT ;  /* 0x000000ff2f00720b */ /* 0x000fe20003fcd000 */
[----:B------:R-:W-:Y:S01]  /*6690*/  FMUL R48, R139, R139 ;  /* 0x0000008b8b307220 */ /* 0x000fe20000400000 */
[----:B------:R-:W-:Y:S01]  /*66a0*/  FSEL R65, R65, R26, P4 ;  /* 0x0000001a41417208 */ /* 0x000fe20002000000 */
[----:B------:R-:W-:Y:S01]  /*66b0*/  FMUL R50, R50, R153 ;  /* 0x0000009932327220 */ /* 0x000fe20000400000 */
[----:B------:R-:W-:Y:S01]  /*66c0*/  FSEL R61, R46, R5, P5 ;  /* 0x000000052e3d7208 */ /* 0x000fe20002800000 */
[----:B------:R-:W-:Y:S01]  /*66d0*/  FMUL R48, R37, R48 ;  /* 0x0000003025307220 */ /* 0x000fe20000400000 */
[----:B------:R-:W-:Y:S01]  /*66e0*/  FSEL R56, R43, UR18, P4 ;  /* 0x000000122b387c08 */ /* 0x000fe2000a000000 */
[----:B------:R-:W-:Y:S01]  /*66f0*/  IMAD.U32 R43, RZ, RZ, UR19 ;  /* 0x00000013ff2b7e24 */ /* 0x000fe2000f8e00ff */
[----:B------:R-:W-:Y:S01]  /*6700*/  FSEL R53, R53, RZ, P6 ;  /* 0x000000ff35357208 */ /* 0x000fe20003000000 */
[----:B------:R-:W-:Y:S01]  /*6710*/  @!P0 FMUL R61, R61, 16777216 ;  /* 0x4b8000003d3d8820 */ /* 0x000fe20000400000 */
[----:B------:R-:W-:Y:S01]  /*6720*/  @!P3 FMUL R65, R65, 16777216 ;  /* 0x4b8000004141b820 */ /* 0x000fe20000400000 */
[----:B------:R-:W-:Y:S01]  /*6730*/  FADD R68, R27, R68 ;  /* 0x000000441b447221 */ /* 0x000fe20000000000 */
[----:B------:R-:W-:Y:S01]  /*6740*/  @!P3 FMUL R56, R56, 16777216 ;  /* 0x4b8000003838b820 */ /* 0x000fe20000400000 */
[----:B------:R-:W-:Y:S01]  /*6750*/  FMUL R37, R43, 0.25 ;  /* 0x3e8000002b257820 */ /* 0x000fe20000400000 */
[----:B------:R-:W-:Y:S01]  /*6760*/  FSETP.NEU.AND P3, PT, R7, RZ, PT ;  /* 0x000000ff0700720b */ /* 0x000fe20003f6d000 */
[----:B------:R-:W-:Y:S01]  /*6770*/  FFMA R27, R139, R53, R66 ;  /* 0x000000358b1b7223 */ /* 0x000fe20000000042 */
[----:B------:R-:W0:Y:S01]  /*6780*/  MUFU.RCP R61, R61 ;  /* 0x0000003d003d7308 */ /* 0x000e220000001000 */
[----:B------:R-:W-:Y:S01]  /*6790*/  FFMA R53, R53, R48, R68 ;  /* 0x0000003035357223 */ /* 0x000fe20000000044 */
[----:B------:R-:W-:Y:S01]  /*67a0*/  FSEL R50, R50, RZ, P3 ;  /* 0x000000ff32327208 */ /* 0x000fe20001800000 */
[----:B------:R-:W-:Y:S01]  /*67b0*/  FADD R124, R124, -R11 ;  /* 0x8000000b7c7c7221 */ /* 0x000fe20000000000 */
[----:B------:R-:W-:Y:S01]  /*67c0*/  FSEL R48, R37, UR19, P5 ;  /* 0x0000001325307c08 */ /* 0x000fe2000a800000 */
[----:B------:R-:W-:Y:S01]  /*67d0*/  FADD R45, R12, R45 ;  /* 0x0000002d0c2d7221 */ /* 0x000fe20000000000 */
[----:B------:R-:W-:Y:S01]  /*67e0*/  FSETP.NEU.AND P3, PT, R23, RZ, PT ;  /* 0x000000ff1700720b */ /* 0x000fe20003f6d000 */
[C---:B------:R-:W-:Y:S01]  /*67f0*/  FFMA R12, R124.reuse, R50, R11 ;  /* 0x000000327c0c7223 */ /* 0x040fe2000000000b */
[----:B------:R-:W-:Y:S01]  /*6800*/  FMUL R11, R124, R124 ;  /* 0x0000007c7c0b7220 */ /* 0x000fe20000400000 */
[----:B------:R-:W-:Y:S01]  /*6810*/  @!P0 FMUL R48, R48, 16777216 ;  /* 0x4b80000030308820 */ /* 0x000fe20000400000 */
[----:B------:R-:W-:Y:S01]  /*6820*/  FSETP.NEU.AND P0, PT, R38, RZ, PT ;  /* 0x000000ff2600720b */ /* 0x000fe20003f0d000 */
[--C-:B------:R-:W-:Y:S01]  /*6830*/  FADD R125, R125, -R12.reuse ;  /* 0x8000000c7d7d7221 */ /* 0x100fe20000000000 */
[----:B------:R-:W-:Y:S01]  /*6840*/  FMUL R11, R6, R11 ;  /* 0x0000000b060b7220 */ /* 0x000fe20000400000 */
[----:B------:R-:W-:Y:S01]  /*6850*/  FSEL R54, R54, RZ, P3 ;  /* 0x000000ff36367208 */ /* 0x000fe20001800000 */
[----:B------:R-:W-:Y:S01]  /*6860*/  FADD R140, R140, -R27 ;  /* 0x8000001b8c8c7221 */ /* 0x000fe20000000000 */
[----:B------:R-:W-:Y:S01]  /*6870*/  FSEL R52, R52, RZ, P0 ;  /* 0x000000ff34347208 */ /* 0x000fe20000000000 */
[----:B------:R-:W-:Y:S01]  /*6880*/  FFMA R50, R50, R11, R45 ;  /* 0x0000000b32327223 */ /* 0x000fe2000000002d */
[----:B0-----:R-:W-:Y:S01]  /*6890*/  FMUL R61, R61, R48 ;  /* 0x000000303d3d7220 */ /* 0x001fe20000400000 */
[C---:B------:R-:W-:Y:S01]  /*68a0*/  FMUL R6, R125.reuse, R125 ;  /* 0x0000007d7d067220 */ /* 0x040fe20000400000 */
[----:B------:R-:W-:Y:S01]  /*68b0*/  FSETP.NEU.AND P3, PT, R8, RZ, PT ;  /* 0x000000ff0800720b */ /* 0x000fe20003f6d000 */
[----:B------:R-:W-:Y:S01]  /*68c0*/  FFMA R11, R125, R52, R12 ;  /* 0x000000347d0b7223 */ /* 0x000fe2000000000c */
[----:B------:R-:W-:Y:S01]  /*68d0*/  FFMA R48, R140, R54, R27 ;  /* 0x000000368c307223 */ /* 0x000fe2000000001b */
[----:B------:R-:W-:Y:S01]  /*68e0*/  FSETP.NEU.AND P0, PT, R21, RZ, PT ;  /* 0x000000ff1500720b */ /* 0x000fe20003f0d000 */
[----:B------:R-:W-:Y:S01]  /*68f0*/  FADD R13, R13, R50 ;  /* 0x000000320d0d7221 */ /* 0x000fe20000000000 */
[----:B------:R-:W-:Y:S01]  /*6900*/  FMUL R6, R7, R6 ;  /* 0x0000000607067220 */ /* 0x000fe20000400000 */
[----:B------:R-:W-:Y:S01]  /*6910*/  FSEL R69, R69, RZ, P3 ;  /* 0x000000ff45457208 */ /* 0x000fe20001800000 */
[----:B------:R-:W-:Y:S01]  /*6920*/  FADD R126, R126, -R11 ;  /* 0x8000000b7e7e7221 */ /* 0x000fe20000000000 */
[--C-:B------:R-:W-:Y:S01]  /*6930*/  FADD R141, R141, -R48.reuse ;  /* 0x800000308d8d7221 */ /* 0x100fe20000000000 */
[----:B------:R-:W-:Y:S01]  /*6940*/  FSEL R51, R51, RZ, P0 ;  /* 0x000000ff33337208 */ /* 0x000fe20000000000 */
[----:B------:R-:W-:Y:S01]  /*6950*/  FFMA R13, R52, R6, R13 ;  /* 0x00000006340d7223 */ /* 0x000fe2000000000d */
[----:B------:R-:W-:Y:S01]  /*6960*/  FMUL R7, R126, R126 ;  /* 0x0000007e7e077220 */ /* 0x000fe20000400000 */
[----:B------:R-:W-:Y:S01]  /*6970*/  FSETP.NEU.AND P0, PT, R40, RZ, PT ;  /* 0x000000ff2800720b */ /* 0x000fe20003f0d000 */
[----:B------:R-:W-:Y:S01]  /*6980*/  FFMA R27, R141, R69, R48 ;  /* 0x000000458d1b7223 */ /* 0x000fe20000000030 */
[----:B------:R-:W-:Y:S01]  /*6990*/  FMUL R59, R59, R150 ;  /* 0x000000963b3b7220 */ /* 0x000fe20000400000 */
[----:B------:R-:W-:Y:S01]  /*69a0*/  FADD R14, R14, R13 ;  /* 0x0000000d0e0e7221 */ /* 0x000fe20000000000 */
[----:B------:R-:W-:Y:S01]  /*69b0*/  FMUL R7, R38, R7 ;  /* 0x0000000726077220 */ /* 0x000fe20000400000 */
[----:B------:R-:W-:Y:S01]  /*69c0*/  FSEL R70, R70, RZ, P0 ;  /* 0x000000ff46467208 */ /* 0x000fe20000000000 */
[----:B------:R-:W-:Y:S01]  /*69d0*/  FADD R142, R142, -R27 ;  /* 0x8000001b8e8e7221 */ /* 0x000fe20000000000 */
[----:B------:R-:W-:Y:S01]  /*69e0*/  FSETP.NEU.AND P0, PT, R44, RZ, PT ;  /* 0x000000ff2c00720b */ /* 0x000fe20003f0d000 */
[----:B------:R-:W-:Y:S01]  /*69f0*/  FMUL R140, R140, R140 ;  /* 0x0000008c8c8c7220 */ /* 0x000fe20000400000 */
[----:B------:R-:W-:Y:S01]  /*6a00*/  FFMA R6, R126, R51, R11 ;  /* 0x000000337e067223 */ /* 0x000fe2000000000b */
[----:B------:R-:W-:Y:S01]  /*6a10*/  FFMA R14, R51, R7, R14 ;  /* 0x00000007330e7223 */ /* 0x000fe2000000000e */
[----:B------:R-:W-:Y:S01]  /*6a20*/  FMUL R7, R142, R142 ;  /* 0x0000008e8e077220 */ /* 0x000fe20000400000 */
[----:B------:R-:W-:Y:S01]  /*6a30*/  FSEL R59, R59, RZ, P0 ;  /* 0x000000ff3b3b7208 */ /* 0x000fe20000000000 */
[----:B------:R-:W-:Y:S01]  /*6a40*/  FADD R53, R28, R53 ;  /* 0x000000351c357221 */ /* 0x000fe20000000000 */
[----:B------:R-:W-:Y:S01]  /*6a50*/  FMUL R140, R47, R140 ;  /* 0x0000008c2f8c7220 */ /* 0x000fe20000400000 */
[--C-:B------:R-:W-:Y:S01]  /*6a60*/  FADD R127, R127, -R6.reuse ;  /* 0x800000067f7f7221 */ /* 0x100fe20000000000 */
[----:B------:R-:W-:Y:S01]  /*6a70*/  FMUL R8, R8, R7 ;  /* 0x0000000708087220 */ /* 0x000fe20000400000 */
[----:B------:R-:W-:Y:S01]  /*6a80*/  FMUL R12, R141, R141 ;  /* 0x0000008d8d0c7220 */ /* 0x000fe20000400000 */
[----:B------:R-:W-:Y:S01]  /*6a90*/  FFMA R140, R54, R140, R53 ;  /* 0x0000008c368c7223 */ /* 0x000fe20000000035 */
[C---:B------:R-:W-:Y:S01]  /*6aa0*/  FFMA R7, R127.reuse, R59, R6 ;  /* 0x0000003b7f077223 */ /* 0x040fe20000000006 */
[----:B------:R-:W-:Y:S01]  /*6ab0*/  FMUL R6, R127, R127 ;  /* 0x0000007f7f067220 */ /* 0x000fe20000400000 */
[----:B------:R-:W-:Y:S01]  /*6ac0*/  FSETP.NEU.AND P0, PT, R39, RZ, PT ;  /* 0x000000ff2700720b */ /* 0x000fe20003f0d000 */
[----:B------:R-:W-:Y:S01]  /*6ad0*/  FADD R140, R29, R140 ;  /* 0x0000008c1d8c7221 */ /* 0x000fe20000000000 */
[----:B------:R-:W-:Y:S01]  /*6ae0*/  FMUL R12, R23, R12 ;  /* 0x0000000c170c7220 */ /* 0x000fe20000400000 */
[----:B------:R-:W-:Y:S01]  /*6af0*/  FADD R14, R15, R14 ;  /* 0x0000000e0f0e7221 */ /* 0x000fe20000000000 */
[----:B------:R-:W-:Y:S01]  /*6b00*/  FMUL R6, R21, R6 ;  /* 0x0000000615067220 */ /* 0x000fe20000400000 */
[----:B------:R-:W-:Y:S01]  /*6b10*/  FSEL R149, R149, RZ, P0 ;  /* 0x000000ff95957208 */ /* 0x000fe20000000000 */
[----:B------:R-:W-:Y:S01]  /*6b20*/  FADD R128, R128, -R7 ;  /* 0x8000000780807221 */ /* 0x000fe20000000000 */
[----:B------:R-:W-:Y:S01]  /*6b30*/  FFMA R69, R69, R12, R140 ;  /* 0x0000000c45457223 */ /* 0x000fe2000000008c */
[----:B------:R-:W-:Y:S01]  /*6b40*/  FSETP.NEU.AND P3, PT, R41, RZ, PT ;  /* 0x000000ff2900720b */ /* 0x000fe20003f6d000 */
[----:B------:R-:W-:Y:S01]  /*6b50*/  FFMA R12, R142, R70, R27 ;  /* 0x000000468e0c7223 */ /* 0x000fe2000000001b */
[----:B------:R-:W-:Y:S01]  /*6b60*/  FFMA R59, R59, R6, R14 ;  /* 0x000000063b3b7223 */ /* 0x000fe2000000000e */
[C---:B------:R-:W-:Y:S01]  /*6b70*/  FFMA R6, R128.reuse, R149, R7 ;  /* 0x0000009580067223 */ /* 0x040fe20000000007 */
[----:B------:R-:W-:Y:S01]  /*6b80*/  FMUL R7, R128, R128 ;  /* 0x0000008080077220 */ /* 0x000fe20000400000 */
[----:B------:R-:W-:Y:S01]  /*6b90*/  FSETP.NEU.AND P0, PT, R49, RZ, PT ;  /* 0x000000ff3100720b */ /* 0x000fe20003f0d000 */
[----:B------:R-:W-:Y:S01]  /*6ba0*/  FADD R69, R30, R69 ;  /* 0x000000451e457221 */ /* 0x000fe20000000000 */
[----:B------:R-:W-:Y:S01]  /*6bb0*/  FSEL R71, R71, RZ, P3 ;  /* 0x000000ff47477208 */ /* 0x000fe20001800000 */
[----:B------:R-:W-:Y:S01]  /*6bc0*/  FADD R143, R143, -R12 ;  /* 0x8000000c8f8f7221 */ /* 0x000fe20000000000 */
[----:B------:R-:W-:Y:S01]  /*6bd0*/  FADD R16, R16, R59 ;  /* 0x0000003b10107221 */ /* 0x000fe20000000000 */
[----:B------:R-:W-:Y:S01]  /*6be0*/  FMUL R7, R44, R7 ;  /* 0x000000072c077220 */ /* 0x000fe20000400000 */
[----:B------:R-:W-:Y:S01]  /*6bf0*/  FSEL R58, R58, RZ, P0 ;  /* 0x000000ff3a3a7208 */ /* 0x000fe20000000000 */
[----:B------:R-:W-:Y:S01]  /*6c00*/  FADD R129, R129, -R6 ;  /* 0x8000000681817221 */ /* 0x000fe20000000000 */
[----:B------:R-:W-:Y:S01]  /*6c10*/  FFMA R8, R70, R8, R69 ;  /* 0x0000000846087223 */ /* 0x000fe20000000045 */
[C---:B------:R-:W-:Y:S01]  /*6c20*/  FMUL R11, R143.reuse, R143 ;  /* 0x0000008f8f0b7220 */ /* 0x040fe20000400000 */
[----:B------:R-:W-:Y:S01]  /*6c30*/  FSETP.NEU.AND P3, PT, R24, RZ, PT ;  /* 0x000000ff1800720b */ /* 0x000fe20003f6d000 */
[----:B------:R-:W-:Y:S01]  /*6c40*/  FFMA R143, R143, R71, R12 ;  /* 0x000000478f8f7223 */ /* 0x000fe2000000000c */
[----:B------:R-:W-:Y:S01]  /*6c50*/  FFMA R16, R149, R7, R16 ;  /* 0x0000000795107223 */ /* 0x000fe20000000010 */
[----:B------:R-:W-:Y:S01]  /*6c60*/  FFMA R7, R129, R58, R6 ;  /* 0x0000003a81077223 */ /* 0x000fe20000000006 */
[----:B------:R-:W-:Y:S01]  /*6c70*/  FSETP.NEU.AND P0, PT, R0, RZ, PT ;  /* 0x000000ff0000720b */ /* 0x000fe20003f0d000 */
[----:B------:R-:W-:Y:S01]  /*6c80*/  FADD R8, R31, R8 ;  /* 0x000000081f087221 */ /* 0x000fe20000000000 */
[----:B------:R-:W-:Y:S01]  /*6c90*/  FMUL R11, R40, R11 ;  /* 0x0000000b280b7220 */ /* 0x000fe20000400000 */
[----:B------:R-:W-:Y:S01]  /*6ca0*/  FSEL R73, R73, RZ, P3 ;  /* 0x000000ff49497208 */ /* 0x000fe20001800000 */
[----:B------:R-:W-:Y:S01]  /*6cb0*/  FMUL R6, R129, R129 ;  /* 0x0000008181067220 */ /* 0x000fe20000400000 */
[--C-:B------:R-:W-:Y:S01]  /*6cc0*/  FADD R144, R144, -R143.reuse ;  /* 0x8000008f90907221 */ /* 0x100fe20000000000 */
[----:B------:R-:W-:Y:S01]  /*6cd0*/  FSEL R60, R60, RZ, P0 ;  /* 0x000000ff3c3c7208 */ /* 0x000fe20000000000 */
[----:B------:R-:W-:Y:S01]  /*6ce0*/  FFMA R11, R71, R11, R8 ;  /* 0x0000000b470b7223 */ /* 0x000fe20000000008 */
[----:B------:R-:W-:Y:S01]  /*6cf0*/  FSETP.NEU.AND P3, PT, R42, RZ, PT ;  /* 0x000000ff2a00720b */ /* 0x000fe20003f6d000 */
[----:B------:R-:W-:Y:S01]  /*6d00*/  FADD R17, R17, R16 ;  /* 0x0000001011117221 */ /* 0x000fe20000000000 */
[----:B------:R-:W-:Y:S01]  /*6d10*/  FMUL R6, R39, R6 ;  /* 0x0000000627067220 */ /* 0x000fe20000400000 */
[----:B------:R-:W-:Y:S01]  /*6d20*/  FSETP.NEU.AND P0, PT, R22, RZ, PT ;  /* 0x000000ff1600720b */ /* 0x000fe20003f0d000 */
[----:B------:R-:W0:Y:S01]  /*6d30*/  MUFU.RCP R65, R65 ;  /* 0x0000004100417308 */ /* 0x000e220000001000 */
[----:B------:R-:W-:Y:S01]  /*6d40*/  FFMA R8, R144, R73, R143 ;  /* 0x0000004990087223 */ /* 0x000fe2000000008f */
[----:B------:R-:W-:Y:S01]  /*6d50*/  FADD R130, R130, -R7 ;  /* 0x8000000782827221 */ /* 0x000fe20000000000 */
[----:B------:R-:W-:Y:S01]  /*6d60*/  FMUL R144, R144, R144 ;  /* 0x0000009090907220 */ /* 0x000fe20000400000 */
[----:B------:R-:W-:Y:S01]  /*6d70*/  FMUL R55, R55, R62 ;  /* 0x0000003e37377220 */ /* 0x000fe20000400000 */
[----:B------:R-:W-:Y:S01]  /*6d80*/  FSEL R63, R63, RZ, P3 ;  /* 0x000000ff3f3f7208 */ /* 0x000fe20001800000 */
[----:B------:R-:W-:Y:S01]  /*6d90*/  FFMA R17, R58, R6, R17 ;  /* 0x000000063a117223 */ /* 0x000fe20000000011 */
[----:B------:R-:W-:Y:S01]  /*6da0*/  FSEL R72, R72, RZ, P0 ;  /* 0x000000ff48487208 */ /* 0x000fe20000000000 */
[----:B------:R-:W1:Y:S01]  /*6db0*/  MUFU.RCP R57, R57 ;  /* 0x0000003900397308 */ /* 0x000e620000001000 */
[--C-:B------:R-:W-:Y:S01]  /*6dc0*/  FADD R145, R145, -R8.reuse ;  /* 0x8000000891917221 */ /* 0x100fe20000000000 */
[----:B------:R-:W-:Y:S01]  /*6dd0*/  FFMA R6, R130, R60, R7 ;  /* 0x0000003c82067223 */ /* 0x000fe20000000007 */
[----:B------:R-:W-:Y:S01]  /*6de0*/  FSETP.NEU.AND P0, PT, R9, RZ, PT ;  /* 0x000000ff0900720b */ /* 0x000fe20003f0d000 */
[----:B------:R-:W-:Y:S01]  /*6df0*/  FADD R32, R32, R11 ;  /* 0x0000000b20207221 */ /* 0x000fe20000000000 */
[----:B------:R-:W-:Y:S01]  /*6e00*/  FMUL R144, R41, R144 ;  /* 0x0000009029907220 */ /* 0x000fe20000400000 */
[----:B------:R-:W-:Y:S01]  /*6e10*/  FFMA R11, R145, R63, R8 ;  /* 0x0000003f910b7223 */ /* 0x000fe20000000008 */
[----:B------:R-:W-:Y:S01]  /*6e20*/  FADD R131, R131, -R6 ;  /* 0x8000000683837221 */ /* 0x000fe20000000000 */
[----:B------:R-:W-:Y:S01]  /*6e30*/  FSEL R55, R55, RZ, P0 ;  /* 0x000000ff37377208 */ /* 0x000fe20000000000 */
[----:B------:R-:W-:Y:S01]  /*6e40*/  FFMA R32, R73, R144, R32 ;  /* 0x0000009049207223 */ /* 0x000fe20000000020 */
[----:B------:R-:W-:Y:S01]  /*6e50*/  FMUL R145, R145, R145 ;  /* 0x0000009191917220 */ /* 0x000fe20000400000 */
[--C-:B------:R-:W-:Y:S01]  /*6e60*/  FADD R146, R146, -R11.reuse ;  /* 0x8000000b92927221 */ /* 0x100fe20000000000 */
[----:B------:R-:W-:Y:S01]  /*6e70*/  FMUL R7, R131, R131 ;  /* 0x0000008383077220 */ /* 0x000fe20000400000 */
[----:B------:R-:W-:Y:S01]  /*6e80*/  FADD R32, R33, R32 ;  /* 0x0000002021207221 */ /* 0x000fe20000000000 */
[----:B------:R-:W-:Y:S01]  /*6e90*/  FMUL R145, R24, R145 ;  /* 0x0000009118917220 */ /* 0x000fe20000400000 */
[----:B------:R-:W-:Y:S01]  /*6ea0*/  FFMA R131, R131, R55, R6 ;  /* 0x0000003783837223 */ /* 0x000fe20000000006 */
[----:B------:R-:W-:Y:S01]  /*6eb0*/  FADD R6, R10, R10 ;  /* 0x0000000a0a067221 */ /* 0x000fe20000000000 */
[----:B------:R-:W-:Y:S01]  /*6ec0*/  FMUL R130, R130, R130 ;  /* 0x0000008282827220 */ /* 0x000fe20000400000 */
[----:B0-----:R-:W-:Y:S01]  /*6ed0*/  FMUL R65, R65, R56 ;  /* 0x0000003841417220 */ /* 0x001fe20000400000 */
[C---:B------:R-:W-:Y:S01]  /*6ee0*/  FFMA R8, R146.reuse, R72, R11 ;  /* 0x0000004892087223 */ /* 0x040fe2000000000b */
[----:B------:R-:W-:Y:S01]  /*6ef0*/  FFMA R145, R63, R145, R32 ;  /* 0x000000913f917223 */ /* 0x000fe20000000020 */
[----:B------:R-:W-:Y:S01]  /*6f00*/  FMUL R11, R146, R146 ;  /* 0x00000092920b7220 */ /* 0x000fe20000400000 */
[----:B------:R-:W-:Y:S01]  /*6f10*/  FSETP.NEU.AND P3, PT, R26, RZ, PT ;  /* 0x000000ff1a00720b */ /* 0x000fe20003f6d000 */
[----:B------:R-:W-:Y:S01]  /*6f20*/  FADD R17, R18, R17 ;  /* 0x0000001112117221 */ /* 0x000fe20000000000 */
[----:B------:R-:W-:Y:S01]  /*6f30*/  FMUL R130, R49, R130 ;  /* 0x0000008231827220 */ /* 0x000fe20000400000 */
[----:B------:R-:W-:Y:S01]  /*6f40*/  FSETP.GEU.AND P5, PT, |R6|, 1.175494350822287508e-38, PT ;  /* 0x008000000600780b */ /* 0x000fe20003fae200 */
[----:B-1----:R-:W-:Y:S01]  /*6f50*/  FMUL R57, R57, R64 ;  /* 0x0000004039397220 */ /* 0x002fe20000400000 */
[----:B------:R-:W-:Y:S01]  /*6f60*/  FADD R145, R34, R145 ;  /* 0x0000009122917221 */ /* 0x000fe20000000000 */
[----:B------:R-:W-:Y:S01]  /*6f70*/  FMUL R11, R42, R11 ;  /* 0x0000000b2a0b7220 */ /* 0x000fe20000400000 */
[----:B------:R-:W-:Y:S01]  /*6f80*/  FSETP.NEU.AND P0, PT, R10, RZ, PT ;  /* 0x000000ff0a00720b */ /* 0x000fe20003f0d000 */
[--C-:B------:R-:W-:Y:S01]  /*6f90*/  FADD R147, R147, -R8.reuse ;  /* 0x8000000893937221 */ /* 0x100fe20000000000 */
[----:B------:R-:W-:Y:S01]  /*6fa0*/  FSEL R65, R65, RZ, P3 ;  /* 0x000000ff41417208 */ /* 0x000fe20001800000 */
[----:B------:R-:W-:Y:S01]  /*6fb0*/  FMUL R13, R6, 0.25 ;  /* 0x3e800000060d7820 */ /* 0x000fe20000400000 */
[----:B------:R-:W-:Y:S01]  /*6fc0*/  FFMA R130, R60, R130, R17 ;  /* 0x000000823c827223 */ /* 0x000fe20000000011 */
[----:B------:R-:W-:Y:S01]  /*6fd0*/  FSETP.GT.AND P6, PT, |R6|, 8.50705917302346158658e+37, PT ;  /* 0x7e8000000600780b */ /* 0x000fe20003fc4200 */
[----:B------:R-:W-:Y:S01]  /*6fe0*/  FFMA R72, R72, R11, R145 ;  /* 0x0000000b48487223 */ /* 0x000fe20000000091 */
[----:B------:R-:W-:Y:S01]  /*6ff0*/  FSEL R57, R57, RZ, P0 ;  /* 0x000000ff39397208 */ /* 0x000fe20000000000 */
[--C-:B------:R-:W-:Y:S01]  /*7000*/  FADD R132, R132, -R131.reuse ;  /* 0x8000008384847221 */ /* 0x100fe20000000000 */
[----:B------:R-:W-:Y:S01]  /*7010*/  FFMA R11, R147, R65, R8 ;  /* 0x00000041930b7223 */ /* 0x000fe20000000008 */
[----:B------:R-:W-:Y:S01]  /*7020*/  FADD R130, R19, R130 ;  /* 0x0000008213827221 */ /* 0x000fe20000000000 */
[----:B------:R-:W-:Y:S01]  /*7030*/  FMUL R7, R0, R7 ;  /* 0x0000000700077220 */ /* 0x000fe20000400000 */
[----:B------:R-:W-:Y:S01]  /*7040*/  FSEL R8, R13, R6, P6 ;  /* 0x000000060d087208 */ /* 0x000fe20003000000 */
[C---:B------:R-:W-:Y:S01]  /*7050*/  FFMA R131, R132.reuse, R57, R131 ;  /* 0x0000003984837223 */ /* 0x040fe20000000083 */
[----:B------:R-:W-:Y:S01]  /*7060*/  FMUL R132, R132, R132 ;  /* 0x0000008484847220 */ /* 0x000fe20000400000 */
[----:B------:R-:W-:Y:S01]  /*7070*/  FFMA R7, R55, R7, R130 ;  /* 0x0000000737077223 */ /* 0x000fe20000000082 */
[----:B------:R-:W-:Y:S01]  /*7080*/  FSETP.NEU.AND P0, PT, R5, RZ, PT ;  /* 0x000000ff0500720b */ /* 0x000fe20003f0d000 */
[----:B------:R-:W-:Y:S01]  /*7090*/  @!P5 FMUL R8, R8, 16777216 ;  /* 0x4b8000000808d820 */ /* 0x000fe20000400000 */
[----:B------:R-:W-:Y:S01]  /*70a0*/  FMUL R132, R9, R132 ;  /* 0x0000008409847220 */ /* 0x000fe20000400000 */
[----:B------:R-:W-:Y:S01]  /*70b0*/  FADD R20, R20, R7 ;  /* 0x0000000714147221 */ /* 0x000fe20000000000 */
[----:B------:R-:W0:Y:S01]  /*70c0*/  SHFL.BFLY PT, R0, R131, 0x10, 0x1f ;  /* 0x0e001f0083007f89 */ /* 0x000e2200000e0000 */
[----:B------:R-:W-:Y:S01]  /*70d0*/  FADD R21, R5, R5 ;  /* 0x0000000505157221 */ /* 0x000fe20000000000 */
[----:B------:R-:W-:Y:S01]  /*70e0*/  FMUL R147, R147, R147 ;  /* 0x0000009393937220 */ /* 0x000fe20000400000 */
[----:B------:R-:W1:Y:S01]  /*70f0*/  MUFU.RCP R8, R8 ;  /* 0x0000000800087308 */ /* 0x000e620000001000 */
[----:B------:R-:W-:Y:S01]  /*7100*/  FFMA R20, R57, R132, R20 ;  /* 0x0000008439147223 */ /* 0x000fe20000000014 */
[----:B------:R-:W-:Y:S01]  /*7110*/  FSEL R25, R25, R10, P6 ;  /* 0x0000000a19197208 */ /* 0x000fe20003000000 */
[----:B------:R-:W-:Y:S01]  /*7120*/  FMUL R147, R22, R147 ;  /* 0x0000009316937220 */ /* 0x000fe20000400000 */
[----:B------:R-:W-:Y:S01]  /*7130*/  FSEL R61, R61, RZ, P0 ;  /* 0x000000ff3d3d7208 */ /* 0x000fe20000000000 */
[C---:B------:R-:W-:Y:S01]  /*7140*/  FMUL R22, R21.reuse, 0.25 ;  /* 0x3e80000015167820 */ /* 0x040fe20000400000 */
[----:B------:R-:W2:Y:S01]  /*7150*/  SHFL.BFLY PT, R9, R20, 0x10, 0x1f ;  /* 0x0e001f0014097f89 */ /* 0x000ea200000e0000 */
[----:B------:R-:W-:Y:S01]  /*7160*/  FSETP.GEU.AND P0, PT, |R21|, 1.175494350822287508e-38, PT ;  /* 0x008000001500780b */ /* 0x000fe20003f0e200 */
[----:B------:R-:W-:Y:S01]  /*7170*/  @!P5 FMUL R25, R25, 16777216 ;  /* 0x4b8000001919d820 */ /* 0x000fe20000400000 */
[----:B------:R-:W-:Y:S01]  /*7180*/  FADD R72, R35, R72 ;  /* 0x0000004823487221 */ /* 0x000fe20000000000 */
[--C-:B------:R-:W-:Y:S01]  /*7190*/  FADD R148, R148, -R11.reuse ;  /* 0x8000000b94947221 */ /* 0x100fe20000000000 */
[----:B------:R-:W-:Y:S01]  /*71a0*/  FSETP.GT.AND P6, PT, |R21|, 8.50705917302346158658e+37, PT ;  /* 0x7e8000001500780b */ /* 0x000fe20003fc4200 */
[----:B------:R-:W-:Y:S01]  /*71b0*/  FADD R12, R6, R6 ;  /* 0x00000006060c7221 */ /* 0x000fe20000000000 */
[----:B------:R-:W-:Y:S01]  /*71c0*/  FFMA R147, R65, R147, R72 ;  /* 0x0000009341937223 */ /* 0x000fe20000000048 */
[----:B------:R-:W-:Y:S01]  /*71d0*/  FMUL R7, R148, R148 ;  /* 0x0000009494077220 */ /* 0x000fe20000400000 */
[----:B------:R-:W-:Y:S01]  /*71e0*/  FSEL R23, R22, R21, P6 ;  /* 0x0000001516177208 */ /* 0x000fe20003000000 */
[----:B-1----:R-:W-:Y:S01]  /*71f0*/  FMUL R8, R8, R25 ;  /* 0x0000001908087220 */ /* 0x002fe20000400000 */
[----:B------:R-:W-:Y:S01]  /*7200*/  FFMA R11, R148, R61, R11 ;  /* 0x0000003d940b7223 */ /* 0x000fe2000000000b */
[----:B------:R-:W-:Y:S01]  /*7210*/  FSETP.NEU.AND P5, PT, R6, RZ, PT ;  /* 0x000000ff0600720b */ /* 0x000fe20003fad000 */
[----:B------:R-:W-:Y:S01]  /*7220*/  FADD R36, R36, R147 ;  /* 0x0000009324247221 */ /* 0x000fe20000000000 */
[----:B------:R-:W-:Y:S01]  /*7230*/  FMUL R7, R26, R7 ;  /* 0x000000071a077220 */ /* 0x000fe20000400000 */
[----:B0-----:R-:W-:Y:S01]  /*7240*/  FADD R0, -R131, R0 ;  /* 0x0000000083007221 */ /* 0x001fe20000000100 */
[----:B------:R-:W-:Y:S01]  /*7250*/  FSEL R8, R8, RZ, P5 ;  /* 0x000000ff08087208 */ /* 0x000fe20002800000 */
[----:B------:R-:W-:Y:S01]  /*7260*/  @!P0 FMUL R23, R23, 16777216 ;  /* 0x4b80000017178820 */ /* 0x000fe20000400000 */
[C---:B------:R-:W-:Y:S01]  /*7270*/  FSETP.GEU.AND P3, PT, |R12|.reuse, 1.175494350822287508e-38, PT ;  /* 0x008000000c00780b */ /* 0x040fe20003f6e200 */
[----:B------:R-:W0:Y:S01]  /*7280*/  SHFL.BFLY PT, R16, R11, 0x10, 0x1f ;  /* 0x0e001f000b107f89 */ /* 0x000e2200000e0000 */
[----:B------:R-:W-:Y:S01]  /*7290*/  FMUL R17, R12, 0.25 ;  /* 0x3e8000000c117820 */ /* 0x000fe20000400000 */
[----:B------:R-:W-:Y:S01]  /*72a0*/  FFMA R7, R61, R7, R36 ;  /* 0x000000073d077223 */ /* 0x000fe20000000024 */
[----:B------:R-:W-:Y:S01]  /*72b0*/  FMUL R15, R0, R0 ;  /* 0x00000000000f7220 */ /* 0x000fe20000400000 */
[----:B------:R-:W-:Y:S01]  /*72c0*/  FSETP.GT.AND P4, PT, |R12|, 8.50705917302346158658e+37, PT ;  /* 0x7e8000000c00780b */ /* 0x000fe20003f84200 */
[----:B------:R-:W-:Y:S01]  /*72d0*/  FFMA R0, R0, R8, R131 ;  /* 0x0000000800007223 */ /* 0x000fe20000000083 */
[----:B------:R-:W1:Y:S01]  /*72e0*/  MUFU.RCP R23, R23 ;  /* 0x0000001700177308 */ /* 0x000e620000001000 */
[----:B------:R-:W3:Y:S01]  /*72f0*/  SHFL.BFLY PT, R18, R7, 0x10, 0x1f ;  /* 0x0e001f0007127f89 */ /* 0x000ee200000e0000 */
[----:B------:R-:W-:Y:S01]  /*7300*/  FSEL R14, R17, R12, P4 ;  /* 0x0000000c110e7208 */ /* 0x000fe20002000000 */
[----:B--2---:R-:W-:Y:S01]  /*7310*/  FADD R9, R20, R9 ;  /* 0x0000000914097221 */ /* 0x004fe20000000000 */
[----:B------:R-:W-:Y:S01]  /*7320*/  FMUL R15, R10, R15 ;  /* 0x0000000f0a0f7220 */ /* 0x000fe20000400000 */
[----:B------:R-:W-:Y:S01]  /*7330*/  FSEL R19, R13, R6, P4 ;  /* 0x000000060d137208 */ /* 0x000fe20002000000 */
[----:B------:R-:W-:Y:S01]  /*7340*/  FADD R20, R21, R21 ;  /* 0x0000001515147221 */ /* 0x000fe20000000000 */
[----:B------:R-:W2:Y:S01]  /*7350*/  SHFL.BFLY PT, R13, R0, 0x8, 0x1f ;  /* 0x0d001f00000d7f89 */ /* 0x000ea200000e0000 */
[----:B------:R-:W-:Y:S01]  /*7360*/  FFMA R9, R8, R15, R9 ;  /* 0x0000000f08097223 */ /* 0x000fe20000000009 */
[----:B------:R-:W-:Y:S01]  /*7370*/  @!P3 FMUL R14, R14, 16777216 ;  /* 0x4b8000000e0eb820 */ /* 0x000fe20000400000 */
[----:B------:R-:W-:Y:S01]  /*7380*/  FSEL R46, R46, R5, P6 ;  /* 0x000000052e2e7208 */ /* 0x000fe20003000000 */
[----:B------:R-:W-:Y:S01]  /*7390*/  @!P3 FMUL R19, R19, 16777216 ;  /* 0x4b8000001313b820 */ /* 0x000fe20000400000 */
[----:B------:R-:W-:Y:S01]  /*73a0*/  FSETP.NEU.AND P4, PT, R21, RZ, PT ;  /* 0x000000ff1500720b */ /* 0x000fe20003f8d000 */
[----:B------:R-:W4:Y:S01]  /*73b0*/  SHFL.BFLY PT, R8, R9, 0x8, 0x1f ;  /* 0x0d001f0009087f89 */ /* 0x000f2200000e0000 */
[----:B------:R-:W-:Y:S01]  /*73c0*/  FMUL R25, R20, 0.25 ;  /* 0x3e80000014197820 */ /* 0x000fe20000400000 */
[----:B------:R-:W-:Y:S01]  /*73d0*/  @!P0 FMUL R46, R46, 16777216 ;  /* 0x4b8000002e2e8820 */ /* 0x000fe20000400000 */
[----:B------:R-:W5:Y:S01]  /*73e0*/  MUFU.RCP R14, R14 ;  /* 0x0000000e000e7308 */ /* 0x000f620000001000 */
[C---:B------:R-:W-:Y:S01]  /*73f0*/  FSETP.GEU.AND P0, PT, |R20|.reuse, 1.175494350822287508e-38, PT ;  /* 0x008000001400780b */ /* 0x040fe20003f0e200 */
[----:B0-----:R-:W-:Y:S01]  /*7400*/  FADD R16, -R11, R16 ;  /* 0x000000100b107221 */ /* 0x001fe20000000100 */
[----:B-1----:R-:W-:Y:S01]  /*7410*/  FMUL R23, R23, R46 ;  /* 0x0000002e17177220 */ /* 0x002fe20000400000 */
[----:B------:R-:W-:Y:S01]  /*7420*/  FSETP.GT.AND P3, PT, |R20|, 8.50705917302346158658e+37, PT ;  /* 0x7e8000001400780b */ /* 0x000fe20003f64200 */
[----:B------:R-:W-:Y:S01]  /*7430*/  BAR.SYNC.DEFER_BLOCKING 0x0 ;  /* 0x0000000000007b1d */ /* 0x000fe20000010000 */
[----:B------:R-:W-:Y:S01]  /*7440*/  FMUL R10, R16, R16 ;  /* 0x00000010100a7220 */ /* 0x000fe20000400000 */
[C---:B------:R-:W-:Y:S01]  /*7450*/  FSETP.NEU.AND P6, PT, R12.reuse, RZ, PT ;  /* 0x000000ff0c00720b */ /* 0x040fe20003fcd000 */
[----:B------:R-:W-:Y:S01]  /*7460*/  IMAD.MOV.U32 R76, RZ, RZ, 0x7f800000 ;  /* 0x7f800000ff4c7424 */ /* 0x000fe200078e00ff */
[----:B------:R-:W-:Y:S01]  /*7470*/  FSEL R23, R23, RZ, P4 ;  /* 0x000000ff17177208 */ /* 0x000fe20002000000 */
[----:B---3--:R-:W-:Y:S01]  /*7480*/  FADD R18, R7, R18 ;  /* 0x0000001207127221 */ /* 0x008fe20000000000 */
[----:B------:R-:W-:Y:S01]  /*7490*/  FMUL R5, R5, R10 ;  /* 0x0000000a05057220 */ /* 0x000fe20000400000 */
[----:B------:R-:W-:Y:S01]  /*74a0*/  FSEL R7, R25, R20, P3 ;  /* 0x0000001419077208 */ /* 0x000fe20001800000 */
[----:B------:R-:W-:Y:S01]  /*74b0*/  FADD R10, R12, R12 ;  /* 0x0000000c0c0a7221 */ /* 0x000fe20000000000 */
[----:B------:R-:W-:Y:S01]  /*74c0*/  FFMA R16, R16, R23, R11 ;  /* 0x0000001710107223 */ /* 0x000fe2000000000b */
[----:B--2---:R-:W-:Y:S01]  /*74d0*/  FADD R13, -R0, R13 ;  /* 0x0000000d000d7221 */ /* 0x004fe20000000100 */
[----:B-----5:R-:W-:Y:S01]  /*74e0*/  FMUL R14, R14, R19 ;  /* 0x000000130e0e7220 */ /* 0x020fe20000400000 */
[----:B------:R-:W-:Y:S01]  /*74f0*/  FFMA R18, R23, R5, R18 ;  /* 0x0000000517127223 */ /* 0x000fe20000000012 */
[----:B------:R-:W-:Y:S01]  /*7500*/  @!P0 FMUL R7, R7, 16777216 ;  /* 0x4b80000007078820 */ /* 0x000fe20000400000 */
[----:B------:R-:W0:Y:S01]  /*7510*/  SHFL.BFLY PT, R15, R16, 0x8, 0x1f ;  /* 0x0d001f00100f7f89 */ /* 0x000e2200000e0000 */
[----:B------:R-:W-:Y:S01]  /*7520*/  FMUL R5, R13, R13 ;  /* 0x0000000d0d057220 */ /* 0x000fe20000400000 */
[----:B------:R-:W-:Y:S01]  /*7530*/  FSEL R14, R14, RZ, P6 ;  /* 0x000000ff0e0e7208 */ /* 0x000fe20003000000 */
[----:B----4-:R-:W-:Y:S01]  /*7540*/  FADD R9, R9, R8 ;  /* 0x0000000809097221 */ /* 0x010fe20000000000 */
[----:B------:R-:W-:Y:S01]  /*7550*/  FSETP.GEU.AND P4, PT, |R10|, 1.175494350822287508e-38, PT ;  /* 0x008000000a00780b */ /* 0x000fe20003f8e200 */
[----:B------:R-:W-:Y:S01]  /*7560*/  FMUL R5, R6, R5 ;  /* 0x0000000506057220 */ /* 0x000fe20000400000 */
[----:B------:R-:W1:Y:S01]  /*7570*/  MUFU.RCP R7, R7 ;  /* 0x0000000700077308 */ /* 0x000e620000001000 */
[C---:B------:R-:W-:Y:S01]  /*7580*/  FMUL R11, R10.reuse, 0.25 ;  /* 0x3e8000000a0b7820 */ /* 0x040fe20000400000 */
[----:B------:R-:W-:Y:S01]  /*7590*/  FSETP.GT.AND P5, PT, |R10|, 8.50705917302346158658e+37, PT ;  /* 0x7e8000000a00780b */ /* 0x000fe20003fa4200 */
[----:B------:R-:W-:Y:S01]  /*75a0*/  FFMA R5, R14, R5, R9 ;  /* 0x000000050e057223 */ /* 0x000fe20000000009 */
[----:B------:R-:W-:Y:S01]  /*75b0*/  FSEL R22, R22, R21, P3 ;  /* 0x0000001516167208 */ /* 0x000fe20001800000 */
[----:B------:R-:W2:Y:S01]  /*75c0*/  SHFL.BFLY PT, R19, R18, 0x8, 0x1f ;  /* 0x0d001f0012137f89 */ /* 0x000ea200000e0000 */
[----:B------:R-:W-:Y:S01]  /*75d0*/  FSEL R8, R11, R10, P5 ;  /* 0x0000000a0b087208 */ /* 0x000fe20002800000 */
[----:B------:R-:W-:Y:S01]  /*75e0*/  FFMA R0, R13, R14, R0 ;  /* 0x0000000e0d007223 */ /* 0x000fe20000000000 */
[----:B------:R-:W-:Y:S01]  /*75f0*/  FSEL R17, R17, R12, P5 ;  /* 0x0000000c11117208 */ /* 0x000fe20002800000 */
[----:B------:R-:W3:Y:S01]  /*7600*/  SHFL.BFLY PT, R6, R5, 0x4, 0x1f ;  /* 0x0c801f0005067f89 */ /* 0x000ee200000e0000 */
[----:B------:R-:W-:Y:S01]  /*7610*/  @!P0 FMUL R22, R22, 16777216 ;  /* 0x4b80000016168820 */ /* 0x000fe20000400000 */
[----:B------:R-:W-:Y:S01]  /*7620*/  @!P4 FMUL R8, R8, 16777216 ;  /* 0x4b8000000808c820 */ /* 0x000fe20000400000 */
[----:B------:R-:W-:Y:S01]  /*7630*/  FSETP.NEU.AND P0, PT, R20, RZ, PT ;  /* 0x000000ff1400720b */ /* 0x000fe20003f0d000 */
[----:B------:R-:W-:Y:S01]  /*7640*/  @!P4 FMUL R17, R17, 16777216 ;  /* 0x4b8000001111c820 */ /* 0x000fe20000400000 */
[C---:B------:R-:W-:Y:S01]  /*7650*/  FSETP.NEU.AND P6, PT, R10.reuse, RZ, PT ;  /* 0x000000ff0a00720b */ /* 0x040fe20003fcd000 */
[----:B------:R-:W-:Y:S01]  /*7660*/  FADD R13, R10, R10 ;  /* 0x0000000a0a0d7221 */ /* 0x000fe20000000000 */
[----:B-1----:R-:W-:Y:S01]  /*7670*/  FMUL R7, R7, R22 ;  /* 0x0000001607077220 */ /* 0x002fe20000400000 */
[----:B------:R-:W-:Y:S01]  /*7680*/  FADD R22, R20, R20 ;  /* 0x0000001414167221 */ /* 0x000fe20000000000 */
[----:B0-----:R-:W-:Y:S01]  /*7690*/  FADD R15, -R16, R15 ;  /* 0x0000000f100f7221 */ /* 0x001fe20000000100 */
[----:B------:R-:W0:Y:S01]  /*76a0*/  MUFU.RCP R8, R8 ;  /* 0x0000000800087308 */ /* 0x000e220000001000 */
[----:B------:R-:W-:Y:S01]  /*76b0*/  FSETP.GEU.AND P3, PT, |R13|, 1.175494350822287508e-38, PT ;  /* 0x008000000d00780b */ /* 0x000fe20003f6e200 */
[C---:B------:R-:W-:Y:S01]  /*76c0*/  FADD R23, R22.reuse, R22 ;  /* 0x0000001616177221 */ /* 0x040fe20000000000 */
[----:B------:R-:W-:Y:S01]  /*76d0*/  FMUL R14, R15, R15 ;  /* 0x0000000f0f0e7220 */ /* 0x000fe20000400000 */
[----:B------:R-:W-:Y:S01]  /*76e0*/  FSEL R9, R7, RZ, P0 ;  /* 0x000000ff07097208 */ /* 0x000fe20000000000 */
[----:B------:R-:W-:Y:S01]  /*76f0*/  IMAD.MOV.U32 R133, RZ, RZ, -0x800000 ;  /* 0xff800000ff857424 */ /* 0x000fe200078e00ff */
[C---:B------:R-:W-:Y:S01]  /*7700*/  FSETP.GEU.AND P0, PT, |R22|.reuse, 1.175494350822287508e-38, PT ;  /* 0x008000001600780b */ /* 0x040fe20003f0e200 */
[----:B------:R-:W-:Y:S01]  /*7710*/  FMUL R14, R21, R14 ;  /* 0x0000000e150e7220 */ /* 0x000fe20000400000 */
[C---:B------:R-:W-:Y:S01]  /*7720*/  FMUL R21, R22.reuse, 0.25 ;  /* 0x3e80000016157820 */ /* 0x040fe20000400000 */
[----:B------:R-:W1:Y:S01]  /*7730*/  SHFL.BFLY PT, R7, R0, 0x4, 0x1f ;  /* 0x0c801f0000077f89 */ /* 0x000e6200000e0000 */
[----:B------:R-:W-:Y:S01]  /*7740*/  FSETP.GT.AND P5, PT, |R22|, 8.50705917302346158658e+37, PT ;  /* 0x7e8000001600780b */ /* 0x000fe20003fa4200 */
[----:B------:R-:W-:Y:S01]  /*7750*/  FFMA R16, R15, R9, R16 ;  /* 0x000000090f107223 */ /* 0x000fe20000000010 */
[----:B--2---:R-:W-:Y:S01]  /*7760*/  FADD R18, R18, R19 ;  /* 0x0000001312127221 */ /* 0x004fe20000000000 */
[----:B------:R-:W-:Y:S01]  /*7770*/  FSETP.GT.AND P4, PT, |R13|, 8.50705917302346158658e+37, PT ;  /* 0x7e8000000d00780b */ /* 0x000fe20003f84200 */
[----:B---3--:R-:W-:Y:S01]  /*7780*/  FADD R5, R5, R6 ;  /* 0x0000000605057221 */ /* 0x008fe20000000000 */
[----:B------:R-:W-:Y:S01]  /*7790*/  FSEL R6, R21, R22, P5 ;  /* 0x0000001615067208 */ /* 0x000fe20002800000 */
[----:B0-----:R-:W-:Y:S01]  /*77a0*/  FMUL R8, R8, R17 ;  /* 0x0000001108087220 */ /* 0x001fe20000400000 */
[----:B------:R-:W-:Y:S01]  /*77b0*/  FFMA R18, R9, R14, R18 ;  /* 0x0000000e09127223 */ /* 0x000fe20000000012 */
[----:B------:R-:W0:Y:S01]  /*77c0*/  SHFL.BFLY PT, R17, R16, 0x4, 0x1f ;  /* 0x0c801f0010117f89 */ /* 0x000e2200000e0000 */
[----:B------:R-:W-:Y:S01]  /*77d0*/  FSEL R25, R25, R20, P5 ;  /* 0x0000001419197208 */ /* 0x000fe20002800000 */
[----:B------:R-:W-:Y:S01]  /*77e0*/  @!P0 FMUL R6, R6, 16777216 ;  /* 0x4b80000006068820 */ /* 0x000fe20000400000 */
[----:B------:R-:W-:Y:S01]  /*77f0*/  FSEL R8, R8, RZ, P6 ;  /* 0x000000ff08087208 */ /* 0x000fe20003000000 */
[----:B------:R-:W2:Y:S01]  /*7800*/  SHFL.BFLY PT, R19, R18, 0x4, 0x1f ;  /* 0x0c801f0012137f89 */ /* 0x000ea200000e0000 */
[----:B------:R-:W-:Y:S01]  /*7810*/  FMUL R14, R13, 0.25 ;  /* 0x3e8000000d0e7820 */ /* 0x000fe20000400000 */
[----:B------:R-:W-:Y:S01]  /*7820*/  @!P0 FMUL R25, R25, 16777216 ;  /* 0x4b80000019198820 */ /* 0x000fe20000400000 */
[C---:B------:R-:W-:Y:S01]  /*7830*/  FSETP.GEU.AND P5, PT, |R23|.reuse, 1.175494350822287508e-38, PT ;  /* 0x008000001700780b */ /* 0x040fe20003fae200 */
[----:B------:R-:W3:Y:S01]  /*7840*/  MUFU.RCP R6, R6 ;  /* 0x0000000600067308 */ /* 0x000ee20000001000 */
[C---:B------:R-:W-:Y:S01]  /*7850*/  FMUL R24, R23.reuse, 0.25 ;  /* 0x3e80000017187820 */ /* 0x040fe20000400000 */
[----:B------:R-:W-:Y:S01]  /*7860*/  FSETP.NEU.AND P0, PT, R22, RZ, PT ;  /* 0x000000ff1600720b */ /* 0x000fe20003f0d000 */
[----:B------:R-:W-:Y:S01]  /*7870*/  IMAD.MOV.U32 R74, RZ, RZ, 0x7f800000 ;  /* 0x7f800000ff4a7424 */ /* 0x000fe200078e00ff */
[----:B------:R-:W-:Y:S01]  /*7880*/  FSETP.GT.AND P6, PT, |R23|, 8.50705917302346158658e+37, PT ;  /* 0x7e8000001700780b */ /* 0x000fe20003fc4200 */
[----:B------:R-:W-:Y:S01]  /*7890*/  IMAD.MOV.U32 R78, RZ, RZ, 0x7f800000 ;  /* 0x7f800000ff4e7424 */ /* 0x000fe200078e00ff */
[----:B------:R-:W-:Y:S01]  /*78a0*/  FSEL R15, R14, R13, P4 ;  /* 0x0000000d0e0f7208 */ /* 0x000fe20002000000 */
[----:B-1----:R-:W-:Y:S01]  /*78b0*/  FADD R7, -R0, R7 ;  /* 0x0000000700077221 */ /* 0x002fe20000000100 */
[----:B------:R-:W-:Y:S01]  /*78c0*/  FSEL R21, R21, R22, P6 ;  /* 0x0000001615157208 */ /* 0x000fe20003000000 */
[----:B------:R-:W-:Y:S01]  /*78d0*/  IMAD.MOV.U32 R77, RZ, RZ, 0x7f800000 ;  /* 0x7f800000ff4d7424 */ /* 0x000fe200078e00ff */
[----:B------:R-:W-:Y:S01]  /*78e0*/  MOV R79, 0x7f800000 ;  /* 0x7f800000004f7802 */ /* 0x000fe20000000f00 */
[C---:B------:R-:W-:Y:S01]  /*78f0*/  FFMA R0, R7.reuse, R8, R0 ;  /* 0x0000000807007223 */ /* 0x040fe20000000000 */
[----:B------:R-:W-:Y:S01]  /*7900*/  FMUL R7, R7, R7 ;  /* 0x0000000707077220 */ /* 0x000fe20000400000 */
[----:B------:R-:W-:Y:S01]  /*7910*/  @!P3 FMUL R15, R15, 16777216 ;  /* 0x4b8000000f0fb820 */ /* 0x000fe20000400000 */
[----:B------:R-:W-:Y:S01]  /*7920*/  @!P5 FMUL R21, R21, 16777216 ;  /* 0x4b8000001515d820 */ /* 0x000fe20000400000 */
[----:B------:R-:W-:Y:S01]  /*7930*/  IMAD.MOV.U32 R75, RZ, RZ, 0x7f800000 ;  /* 0x7f800000ff4b7424 */ /* 0x000fe200078e00ff */
[----:B---3--:R-:W-:Y:S01]  /*7940*/  FMUL R25, R6, R25 ;  /* 0x0000001906197220 */ /* 0x008fe20000400000 */
[----:B------:R-:W-:Y:S01]  /*7950*/  FMUL R7, R12, R7 ;  /* 0x000000070c077220 */ /* 0x000fe20000400000 */
[----:B------:R-:W1:Y:S01]  /*7960*/  SHFL.BFLY PT, R9, R0, 0x2, 0x1f ;  /* 0x0c401f0000097f89 */ /* 0x000e6200000e0000 */
[----:B------:R-:W-:Y:S01]  /*7970*/  FSEL R12, R24, R23, P6 ;  /* 0x00000017180c7208 */ /* 0x000fe20003000000 */
[----:B0-----:R-:W-:Y:S01]  /*7980*/  FADD R17, -R16, R17 ;  /* 0x0000001110117221 */ /* 0x001fe20000000100 */
[----:B------:R-:W-:Y:S01]  /*7990*/  FSEL R25, R25, RZ, P0 ;  /* 0x000000ff19197208 */ /* 0x000fe20000000000 */
[----:B------:R-:W-:Y:S01]  /*79a0*/  FFMA R5, R8, R7, R5 ;  /* 0x0000000708057223 */ /* 0x000fe20000000005 */
[----:B------:R-:W0:Y:S01]  /*79b0*/  MUFU.RCP R15, R15 ;  /* 0x0000000f000f7308 */ /* 0x000e220000001000 */
[----:B------:R-:W-:Y:S01]  /*79c0*/  @!P5 FMUL R12, R12, 16777216 ;  /* 0x4b8000000c0cd820 */ /* 0x000fe20000400000 */
[C---:B------:R-:W-:Y:S01]  /*79d0*/  FMUL R7, R17.reuse, R17 ;  /* 0x0000001111077220 */ /* 0x040fe20000400000 */
[----:B------:R-:W-:Y:S01]  /*79e0*/  FFMA R16, R17, R25, R16 ;  /* 0x0000001911107223 */ /* 0x000fe20000000010 */
[----:B------:R-:W3:Y:S01]  /*79f0*/  SHFL.BFLY PT, R6, R5, 0x2, 0x1f ;  /* 0x0c401f0005067f89 */ /* 0x000ee200000e0000 */
[----:B------:R-:W-:Y:S01]  /*7a00*/  FSEL R8, R11, R10, P4 ;  /* 0x0000000a0b087208 */ /* 0x000fe20002000000 */
[----:B--2---:R-:W-:Y:S01]  /*7a10*/  FADD R18, R18, R19 ;  /* 0x0000001312127221 */ /* 0x004fe20000000000 */
[----:B------:R-:W-:Y:S01]  /*7a20*/  FMUL R7, R20, R7 ;  /* 0x0000000714077220 */ /* 0x000fe20000400000 */
[----:B------:R-:W2:Y:S01]  /*7a30*/  SHFL.BFLY PT, R11, R16, 0x2, 0x1f ;  /* 0x0c401f00100b7f89 */ /* 0x000ea200000e0000 */
[----:B------:R-:W4:Y:S01]  /*7a40*/  MUFU.RCP R12, R12 ;  /* 0x0000000c000c7308 */ /* 0x000f220000001000 */
[----:B------:R-:W-:Y:S01]  /*7a50*/  @!P3 FMUL R8, R8, 16777216 ;  /* 0x4b8000000808b820 */ /* 0x000fe20000400000 */
[----:B------:R-:W-:Y:S01]  /*7a60*/  FFMA R18, R25, R7, R18 ;  /* 0x0000000719127223 */ /* 0x000fe20000000012 */
[C---:B------:R-:W-:Y:S01]  /*7a70*/  FSETP.NEU.AND P0, PT, R13.reuse, RZ, PT ;  /* 0x000000ff0d00720b */ /* 0x040fe20003f0d000 */
[----:B------:R-:W-:Y:S01]  /*7a80*/  FADD R19, R13, R13 ;  /* 0x0000000d0d137221 */ /* 0x000fe20000000000 */
[C---:B------:R-:W-:Y:S01]  /*7a90*/  FADD R20, R23.reuse, R23 ;  /* 0x0000001717147221 */ /* 0x040fe20000000000 */
[----:B------:R-:W-:Y:S01]  /*7aa0*/  FSETP.NEU.AND P3, PT, R23, RZ, PT ;  /* 0x000000ff1700720b */ /* 0x000fe20003f6d000 */
[----:B------:R-:W5:Y:S01]  /*7ab0*/  SHFL.BFLY PT, R17, R18, 0x2, 0x1f ;  /* 0x0c401f0012117f89 */ /* 0x000f6200000e0000 */
[----:B0-----:R-:W-:Y:S01]  /*7ac0*/  FMUL R15, R15, R8 ;  /* 0x000000080f0f7220 */ /* 0x001fe20000400000 */
[C---:B------:R-:W-:Y:S01]  /*7ad0*/  FSETP.GT.AND P5, PT, |R19|.reuse, 8.50705917302346158658e+37, PT ;  /* 0x7e8000001300780b */ /* 0x040fe20003fa4200 */
[----:B-1----:R-:W-:Y:S01]  /*7ae0*/  FADD R9, -R0, R9 ;  /* 0x0000000900097221 */ /* 0x002fe20000000100 */
[----:B------:R-:W-:Y:S01]  /*7af0*/  FSETP.GEU.AND P4, PT, |R19|, 1.175494350822287508e-38, PT ;  /* 0x008000001300780b */ /* 0x000fe20003f8e200 */
[----:B------:R-:W-:Y:S01]  /*7b00*/  IMAD.MOV.U32 R120, RZ, RZ, -0x800000 ;  /* 0xff800000ff787424 */ /* 0x000fe200078e00ff */
[----:B------:R-:W-:Y:S01]  /*7b10*/  FSEL R15, R15, RZ, P0 ;  /* 0x000000ff0f0f7208 */ /* 0x000fe20000000000 */
[----:B------:R-:W-:Y:S01]  /*7b20*/  FMUL R7, R9, R9 ;  /* 0x0000000909077220 */ /* 0x000fe20000400000 */
[----:B------:R-:W-:Y:S01]  /*7b30*/  FSETP.GEU.AND P0, PT, |R20|, 1.175494350822287508e-38, PT ;  /* 0x008000001400780b */ /* 0x000fe20003f0e200 */
[----:B----4-:R-:W-:Y:S01]  /*7b40*/  FMUL R12, R12, R21 ;  /* 0x000000150c0c7220 */ /* 0x010fe20000400000 */
[----:B------:R-:W-:Y:S01]  /*7b50*/  FSETP.GT.AND P6, PT, |R20|, 8.50705917302346158658e+37, PT ;  /* 0x7e8000001400780b */ /* 0x000fe20003fc4200 */
[----:B------:R-:W-:Y:S01]  /*7b60*/  FMUL R7, R10, R7 ;  /* 0x000000070a077220 */ /* 0x000fe20000400000 */
[----:B---3--:R-:W-:Y:S01]  /*7b70*/  FADD R6, R5, R6 ;  /* 0x0000000605067221 */ /* 0x008fe20000000000 */
[----:B------:R-:W-:Y:S01]  /*7b80*/  FMUL R5, R19, 0.25 ;  /* 0x3e80000013057820 */ /* 0x000fe20000400000 */
[----:B------:R-:W-:Y:S01]  /*7b90*/  FSEL R12, R12, RZ, P3 ;  /* 0x000000ff0c0c7208 */ /* 0x000fe20001800000 */
[----:B------:R-:W-:Y:S01]  /*7ba0*/  FFMA R9, R9, R15, R0 ;  /* 0x0000000f09097223 */ /* 0x000fe20000000000 */
[----:B--2---:R-:W-:Y:S01]  /*7bb0*/  FADD R11, -R16, R11 ;  /* 0x0000000b100b7221 */ /* 0x004fe20000000100 */
[----:B------:R-:W-:Y:S01]  /*7bc0*/  FFMA R6, R15, R7, R6 ;  /* 0x000000070f067223 */ /* 0x000fe20000000006 */
[----:B------:R-:W-:Y:S01]  /*7bd0*/  FSEL R7, R5, R19, P5 ;  /* 0x0000001305077208 */ /* 0x000fe20002800000 */
[----:B------:R-:W-:Y:S01]  /*7be0*/  FMUL R5, R20, 0.25 ;  /* 0x3e80000014057820 */ /* 0x000fe20000400000 */
[C---:B------:R-:W-:Y:S01]  /*7bf0*/  FFMA R16, R11.reuse, R12, R16 ;  /* 0x0000000c0b107223 */ /* 0x040fe20000000010 */
[----:B------:R-:W-:Y:S01]  /*7c00*/  FMUL R11, R11, R11 ;  /* 0x0000000b0b0b7220 */ /* 0x000fe20000400000 */
[----:B------:R-:W0:Y:S01]  /*7c10*/  SHFL.BFLY PT, R8, R9, 0x1, 0x1f ;  /* 0x0c201f0009087f89 */ /* 0x000e2200000e0000 */
[----:B------:R-:W-:Y:S01]  /*7c20*/  @!P4 FMUL R7, R7, 16777216 ;  /* 0x4b8000000707c820 */ /* 0x000fe20000400000 */
[----:B------:R-:W-:Y:S01]  /*7c30*/  FSEL R10, R5, R20, P6 ;  /* 0x00000014050a7208 */ /* 0x000fe20003000000 */
[----:B-----5:R-:W-:Y:S01]  /*7c40*/  FADD R17, R18, R17 ;  /* 0x0000001112117221 */ /* 0x020fe20000000000 */
[----:B------:R-:W-:Y:S01]  /*7c50*/  FMUL R11, R22, R11 ;  /* 0x0000000b160b7220 */ /* 0x000fe20000400000 */
[----:B------:R-:W1:Y:S01]  /*7c60*/  SHFL.BFLY PT, R15, R16, 0x1, 0x1f ;  /* 0x0c201f00100f7f89 */ /* 0x000e6200000e0000 */
[----:B------:R-:W-:Y:S01]  /*7c70*/  FSEL R14, R14, R13, P5 ;  /* 0x0000000d0e0e7208 */ /* 0x000fe20002800000 */
[----:B------:R-:W-:Y:S01]  /*7c80*/  @!P0 FMUL R10, R10, 16777216 ;  /* 0x4b8000000a0a8820 */ /* 0x000fe20000400000 */
[----:B------:R-:W-:Y:S01]  /*7c90*/  FFMA R11, R12, R11, R17 ;  /* 0x0000000b0c0b7223 */ /* 0x000fe20000000011 */
[----:B------:R-:W2:Y:S01]  /*7ca0*/  S2R R0, SR_TID.X ;  /* 0x0000000000007919 */ /* 0x000ea20000002100 */
[----:B------:R-:W3:Y:S01]  /*7cb0*/  MUFU.RCP R7, R7 ;  /* 0x0000000700077308 */ /* 0x000ee20000001000 */
[----:B------:R-:W-:Y:S01]  /*7cc0*/  FSEL R17, R24, R23, P6 ;  /* 0x0000001718117208 */ /* 0x000fe20003000000 */
[----:B------:R-:W-:Y:S01]  /*7cd0*/  @!P4 FMUL R14, R14, 16777216 ;  /* 0x4b8000000e0ec820 */ /* 0x000fe20000400000 */
[----:B------:R-:W4:Y:S01]  /*7ce0*/  SHFL.BFLY PT, R5, R6, 0x1, 0x1f ;  /* 0x0c201f0006057f89 */ /* 0x000f2200000e0000 */
[----:B------:R-:W-:Y:S01]  /*7cf0*/  FSETP.NEU.AND P5, PT, R19, RZ, PT ;  /* 0x000000ff1300720b */ /* 0x000fe20003fad000 */
[----:B------:R-:W-:Y:S01]  /*7d00*/  IMAD.MOV.U32 R119, RZ, RZ, -0x800000 ;  /* 0xff800000ff777424 */ /* 0x000fe200078e00ff */
[----:B------:R-:W-:Y:S01]  /*7d10*/  @!P0 FMUL R17, R17, 16777216 ;  /* 0x4b80000011118820 */ /* 0x000fe20000400000 */
[----:B------:R-:W5:Y:S01]  /*7d20*/  SHFL.BFLY PT, R12, R11, 0x1, 0x1f ;  /* 0x0c201f000b0c7f89 */ /* 0x000f6200000e0000 */
[----:B------:R-:W2:Y:S01]  /*7d30*/  MUFU.RCP R10, R10 ;  /* 0x0000000a000a7308 */ /* 0x000ea20000001000 */
[----:B------:R-:W-:Y:S01]  /*7d40*/  FSETP.NEU.AND P0, PT, R20, RZ, PT ;  /* 0x000000ff1400720b */ /* 0x000fe20003f0d000 */
[----:B------:R-:W-:Y:S01]  /*7d50*/  IMAD.MOV.U32 R138, RZ, RZ, -0x800000 ;  /* 0xff800000ff8a7424 */ /* 0x000fe200078e00ff */
[----:B------:R-:W-:Y:S01]  /*7d60*/  MOV R110, 0xff800000 ;  /* 0xff800000006e7802 */ /* 0x000fe20000000f00 */
[----:B------:R-:W-:Y:S01]  /*7d70*/  IMAD.MOV.U32 R83, RZ, RZ, -0x800000 ;  /* 0xff800000ff537424 */ /* 0x000fe200078e00ff */
[----:B------:R-:W-:Y:S01]  /*7d80*/  MOV R72, 0x7f800000 ;  /* 0x7f80000000487802 */ /* 0x000fe20000000f00 */
[----:B0-----:R-:W-:Y:S01]  /*7d90*/  FADD R8, -R9, R8 ;  /* 0x0000000809087221 */ /* 0x001fe20000000100 */
[----:B------:R-:W-:Y:S01]  /*7da0*/  IMAD.MOV.U32 R87, RZ, RZ, -0x800000 ;  /* 0xff800000ff577424 */ /* 0x000fe200078e00ff */
[----:B---3--:R-:W-:Y:S01]  /*7db0*/  FMUL R7, R7, R14 ;  /* 0x0000000e07077220 */ /* 0x008fe20000400000 */
[----:B------:R-:W-:Y:S01]  /*7dc0*/  IMAD.MOV.U32 R84, RZ, RZ, -0x800000 ;  /* 0xff800000ff547424 */ /* 0x000fe200078e00ff */
[----:B------:R-:W-:Y:S01]  /*7dd0*/  UMOV UR4, 0xfffffc00 ;  /* 0xfffffc0000047882 */ /* 0x000fe20000000000 */
[----:B-1----:R-:W-:Y:S01]  /*7de0*/  FADD R15, -R16, R15 ;  /* 0x0000000f100f7221 */ /* 0x002fe20000000100 */
[----:B------:R-:W-:Y:S01]  /*7df0*/  IMAD.MOV.U32 R85, RZ, RZ, -0x800000 ;  /* 0xff800000ff557424 */ /* 0x000fe200078e00ff */
[----:B------:R-:W-:Y:S01]  /*7e00*/  FSEL R7, R7, RZ, P5 ;  /* 0x000000ff07077208 */ /* 0x000fe20002800000 */
[----:B------:R-:W-:Y:S01]  /*7e10*/  IMAD.MOV.U32 R86, RZ, RZ, -0x800000 ;  /* 0xff800000ff567424 */ /* 0x000fe200078e00ff */
[----:B--2---:R-:W-:Y:S01]  /*7e20*/  LOP3.LUT P3, RZ, R0, 0x1f, RZ, 0xc0, !PT ;  /* 0x0000001f00ff7812 */ /* 0x004fe2000786c0ff */
[----:B------:R-:W-:Y:S01]  /*7e30*/  FMUL R17, R10, R17 ;  /* 0x000000110a117220 */ /* 0x000fe20000400000 */
[----:B------:R-:W-:Y:S01]  /*7e40*/  FMUL R10, R8, R8 ;  /* 0x00000008080a7220 */ /* 0x000fe20000400000 */
[----:B------:R-:W-:Y:S01]  /*7e50*/  FMUL R14, R15, R15 ;  /* 0x0000000f0f0e7220 */ /* 0x000fe20000400000 */
[----:B------:R-:W-:Y:S01]  /*7e60*/  SHF.R.U32.HI R70, RZ, 0x3, R0 ;  /* 0x00000003ff467819 */ /* 0x000fe20000011600 */
[----:B----4-:R-:W-:Y:S01]  /*7e70*/  FADD R6, R6, R5 ;  /* 0x0000000506067221 */ /* 0x010fe20000000000 */
[----:B------:R-:W-:Y:S01]  /*7e80*/  FSEL R17, R17, RZ, P0 ;  /* 0x000000ff11117208 */ /* 0x000fe20000000000 */
[----:B------:R-:W-:Y:S01]  /*7e90*/  FMUL R10, R13, R10 ;  /* 0x0000000a0d0a7220 */ /* 0x000fe20000400000 */
[----:B-----5:R-:W-:Y:S01]  /*7ea0*/  FADD R12, R11, R12 ;  /* 0x0000000c0b0c7221 */ /* 0x020fe20000000000 */
[----:B------:R-:W-:Y:S01]  /*7eb0*/  FMUL R14, R23, R14 ;  /* 0x0000000e170e7220 */ /* 0x000fe20000400000 */
[----:B------:R-:W-:Y:S01]  /*7ec0*/  LOP3.LUT R70, R70, 0x4, RZ, 0xc0, !PT ;  /* 0x0000000446467812 */ /* 0x000fe200078ec0ff */
[----:B------:R-:W-:Y:S01]  /*7ed0*/  FFMA R15, R15, R17, R16 ;  /* 0x000000110f0f7223 */ /* 0x000fe20000000010 */
[----:B------:R-:W-:Y:S01]  /*7ee0*/  FFMA R5, R8, R7, R9 ;  /* 0x0000000708057223 */ /* 0x000fe20000000009 */
[----:B------:R-:W-:Y:S01]  /*7ef0*/  FFMA R11, R7, R10, R6 ;  /* 0x0000000a070b7223 */ /* 0x000fe20000000006 */
[----:B------:R-:W-:Y:S01]  /*7f00*/  FFMA R17, R17, R14, R12 ;  /* 0x0000000e11117223 */ /* 0x000fe2000000000c */
[----:B------:R-:W-:Y:S01]  /*7f10*/  @!P3 STS [R70+0x20], R19 ;  /* 0x000020134600b388 */ /* 0x000fe20000000800 */
[C---:B------:R-:W-:Y:S01]  /*7f20*/  ISETP.GE.AND P4, PT, R0.reuse, 0x4, PT ;  /* 0x000000040000780c */ /* 0x040fe20003f86270 */
[----:B------:R-:W-:Y:S01]  /*7f30*/  IMAD.MOV.U32 R90, RZ, RZ, -0x800000 ;  /* 0xff800000ff5a7424 */ /* 0x000fe200078e00ff */
[----:B------:R-:W-:Y:S01]  /*7f40*/  LOP3.LUT R71, R0, 0x1, RZ, 0xc0, !PT ;  /* 0x0000000100477812 */ /* 0x000fe200078ec0ff */
[----:B------:R-:W-:Y:S01]  /*7f50*/  @!P3 STS [R70+0x28], R20 ;  /* 0x000028144600b388 */ /* 0x000fe20000000800 */
[----:B------:R-:W-:Y:S01]  /*7f60*/  IMAD.MOV.U32 R88, RZ, RZ, -0x800000 ;  /* 0xff800000ff587424 */ /* 0x000fe200078e00ff */
[----:B------:R-:W-:Y:S01]  /*7f70*/  UMOV UR6, 0xffffffff ;  /* 0xffffffff00067882 */ /* 0x000fe20000000000 */
[----:B------:R-:W-:Y:S01]  /*7f80*/  IMAD.MOV.U32 R121, RZ, RZ, -0x800000 ;  /* 0xff800000ff797424 */ /* 0x000fe200078e00ff */
[----:B------:R-:W-:Y:S01]  /*7f90*/  @!P3 STS [R70], R5 ;  /* 0x000000054600b388 */ /* 0x000fe20000000800 */
[----:B------:R-:W-:-:S02]  /*7fa0*/  IMAD.MOV.U32 R80, RZ, RZ, -0x800000 ;  /* 0xff800000ff507424 */ /* 0x000fc400078e00ff */
[----:B------:R-:W-:Y:S01]  /*7fb0*/  IMAD.MOV.U32 R89, RZ, RZ, -0x800000 ;  /* 0xff800000ff597424 */ /* 0x000fe200078e00ff */
[----:B------:R-:W-:Y:S01]  /*7fc0*/  @!P3 STS [R70+0x8], R15 ;  /* 0x0000080f4600b388 */ /* 0x000fe20000000800 */
[----:B------:R-:W-:Y:S02]  /*7fd0*/  IMAD.MOV.U32 R108, RZ, RZ, -0x800000 ;  /* 0xff800000ff6c7424 */ /* 0x000fe400078e00ff */
[----:B------:R-:W-:Y:S01]  /*7fe0*/  IMAD.MOV.U32 R91, RZ, RZ, -0x800000 ;  /* 0xff800000ff5b7424 */ /* 0x000fe200078e00ff */
[----:B------:R-:W-:Y:S01]  /*7ff0*/  @!P3 STS [R70+0x10], R11 ;  /* 0x0000100b4600b388 */ /* 0x000fe20000000800 */
[----:B------:R-:W-:Y:S02]  /*8000*/  IMAD.MOV.U32 R92, RZ, RZ, -0x800000 ;  /* 0xff800000ff5c7424 */ /* 0x000fe400078e00ff */
[----:B------:R-:W-:Y:S01]  /*8010*/  IMAD.MOV.U32 R102, RZ, RZ, -0x800000 ;  /* 0xff800000ff667424 */ /* 0x000fe200078e00ff */
[----:B------:R-:W-:Y:S01]  /*8020*/  @!P3 STS [R70+0x18], R17 ;  /* 0x000018114600b388 */ /* 0x000fe20000000800 */
[----:B------:R-:W-:-:S02]  /*8030*/  IMAD.MOV.U32 R118, RZ, RZ, -0x800000 ;  /* 0xff800000ff767424 */ /* 0x000fc400078e00ff */
[----:B------:R-:W-:Y:S01]  /*8040*/  IMAD.MOV.U32 R117, RZ, RZ, -0x800000 ;  /* 0xff800000ff757424 */ /* 0x000fe200078e00ff */
[----:B------:R-:W-:Y:S01]  /*8050*/  BAR.SYNC.DEFER_BLOCKING 0x0 ;  /* 0x0000000000007b1d */ /* 0x000fe20000010000 */
[----:B------:R-:W-:Y:S02]  /*8060*/  IMAD.MOV.U32 R94, RZ, RZ, -0x800000 ;  /* 0xff800000ff5e7424 */ /* 0x000fe400078e00ff */
[----:B------:R-:W-:Y:S02]  /*8070*/  IMAD.MOV.U32 R113, RZ, RZ, -0x800000 ;  /* 0xff800000ff717424 */ /* 0x000fe400078e00ff */
[----:B------:R-:W-:Y:S02]  /*8080*/  IMAD.MOV.U32 R95, RZ, RZ, -0x800000 ;  /* 0xff800000ff5f7424 */ /* 0x000fe400078e00ff */
[----:B------:R-:W-:Y:S02]  /*8090*/  IMAD.MOV.U32 R136, RZ, RZ, -0x800000 ;  /* 0xff800000ff887424 */ /* 0x000fe400078e00ff */
[----:B------:R-:W-:-:S02]  /*80a0*/  IMAD.MOV.U32 R96, RZ, RZ, -0x800000 ;  /* 0xff800000ff607424 */ /* 0x000fc400078e00ff */
[----:B------:R-:W-:Y:S02]  /*80b0*/  IMAD.MOV.U32 R131, RZ, RZ, -0x800000 ;  /* 0xff800000ff837424 */ /* 0x000fe400078e00ff */
[----:B------:R-:W-:Y:S02]  /*80c0*/  IMAD.MOV.U32 R107, RZ, RZ, -0x800000 ;  /* 0xff800000ff6b7424 */ /* 0x000fe400078e00ff */
[----:B------:R-:W-:Y:S02]  /*80d0*/  IMAD.MOV.U32 R124, RZ, RZ, -0x800000 ;  /* 0xff800000ff7c7424 */ /* 0x000fe400078e00ff */
[----:B------:R-:W-:Y:S02]  /*80e0*/  IMAD.MOV.U32 R106, RZ, RZ, -0x800000 ;  /* 0xff800000ff6a7424 */ /* 0x000fe400078e00ff */
[----:B------:R-:W-:Y:S02]  /*80f0*/  IMAD.MOV.U32 R100, RZ, RZ, -0x800000 ;  /* 0xff800000ff647424 */ /* 0x000fe400078e00ff */
[----:B------:R-:W-:-:S02]  /*8100*/  IMAD.MOV.U32 R104, RZ, RZ, -0x800000 ;  /* 0xff800000ff687424 */ /* 0x000fc400078e00ff */
[----:B------:R-:W-:Y:S01]  /*8110*/  IMAD.MOV.U32 R82, RZ, RZ, 0x7f800000 ;  /* 0x7f800000ff527424 */ /* 0x000fe200078e00ff */
[----:B------:R-:W0:Y:S01]  /*8120*/  @!P4 LDS R4, [R0.X4+0x20] ;  /* 0x000020000004c984 */ /* 0x000e220000004800 */
[----:B------:R-:W-:Y:S02]  /*8130*/  IMAD.MOV.U32 R101, RZ, RZ, 0x7f800000 ;  /* 0x7f800000ff657424 */ /* 0x000fe400078e00ff */
[----:B------:R-:W-:Y:S01]  /*8140*/  IMAD.MOV.U32 R103, RZ, RZ, 0x7f800000 ;  /* 0x7f800000ff677424 */ /* 0x000fe200078e00ff */
[----:B------:R-:W-:Y:S01]  /*8150*/  @!P4 LDS R3, [R0.X4] ;  /* 0x000000000003c984 */ /* 0x000fe20000004800 */
[----:B------:R-:W-:Y:S02]  /*8160*/  IMAD.MOV.U32 R122, RZ, RZ, 0x7f800000 ;  /* 0x7f800000ff7a7424 */ /* 0x000fe400078e00ff */
[----:B------:R-:W-:Y:S01]  /*8170*/  IMAD.MOV.U32 R116, RZ, RZ, 0x7f800000 ;  /* 0x7f800000ff747424 */ /* 0x000fe200078e00ff */
[----:B------:R-:W1:Y:S01]  /*8180*/  @!P4 LDS R2, [R0.X4+0x10] ;  /* 0x000010000002c984 */ /* 0x000e620000004800 */
        /* <DEDUP_REMOVED lines=15> */
[----:B------:R-:W-:Y:S01]  /*8280*/  IMAD.MOV.U32 R73, RZ, RZ, 0x7f800000 ;  /* 0x7f800000ff497424 */ /* 0x000fe200078e00ff */
[----:B0-----:R-:W0:Y:S01]  /*8290*/  SHFL.BFLY PT, R7, R4, 0x1, 0x1f ;  /* 0x0c201f0004077f89 */ /* 0x001e2200000e0000 */
[----:B------:R-:W-:Y:S02]  /*82a0*/  IMAD.MOV.U32 R129, RZ, RZ, 0x7f800000 ;  /* 0x7f800000ff817424 */ /* 0x000fe400078e00ff */
[----:B------:R-:W-:Y:S02]  /*82b0*/  IMAD.MOV.U32 R128, RZ, RZ, 0x7f800000 ;  /* 0x7f800000ff807424 */ /* 0x000fe400078e00ff */
[----:B------:R-:W-:-:S02]  /*82c0*/  IMAD.MOV.U32 R127, RZ, RZ, 0x7f800000 ;  /* 0x7f800000ff7f7424 */ /* 0x000fc400078e00ff */
[----:B------:R-:W-:Y:S01]  /*82d0*/  IMAD.MOV.U32 R125, RZ, RZ, 0x7f800000 ;  /* 0x7f800000ff7d7424 */ /* 0x000fe200078e00ff */
[----:B-1----:R-:W1:Y:S01]  /*82e0*/  SHFL.BFLY PT, R5, R2, 0x1, 0x1f ;  /* 0x0c201f0002057f89 */ /* 0x002e6200000e0000 */
[----:B0-----:R-:W-:-:S04]  /*82f0*/  FADD R9, R4, R7 ;  /* 0x0000000704097221 */ /* 0x001fc80000000000 */
[C---:B------:R-:W-:Y:S01]  /*8300*/  FMUL R6, R9.reuse, 0.25 ;  /* 0x3e80000009067820 */ /* 0x040fe20000400000 */
[C---:B------:R-:W-:Y:S02]  /*8310*/  FSETP.GEU.AND P5, PT, |R9|.reuse, 1.175494350822287508e-38, PT ;  /* 0x008000000900780b */ /* 0x040fe40003fae200 */
[----:B------:R-:W-:Y:S01]  /*8320*/  FSETP.GT.AND P0, PT, |R9|, 8.50705917302346158658e+37, PT ;  /* 0x7e8000000900780b */ /* 0x000fe20003f04200 */
[----:B-1----:R-:W-:Y:S01]  /*8330*/  FADD R2, R2, R5 ;  /* 0x0000000502027221 */ /* 0x002fe20000000000 */
[----:B------:R-:W-:Y:S02]  /*8340*/  IMAD.MOV.U32 R5, RZ, RZ, 0x20 ;  /* 0x00000020ff057424 */ /* 0x000fe400078e00ff */
[----:B------:R-:W-:Y:S02]  /*8350*/  FSEL R8, R6, R9, P0 ;  /* 0x0000000906087208 */ /* 0x000fe40000000000 */
[----:B------:R-:W0:Y:S05]  /*8360*/  SHFL.BFLY PT, R6, R3, 0x1, 0x1f ;  /* 0x0c201f0003067f89 */ /* 0x000e2a00000e0000 */
[----:B------:R-:W-:-:S02]  /*8370*/  @!P5 FMUL R8, R8, 16777216 ;  /* 0x4b8000000808d820 */ /* 0x000fc40000400000 */
[----:B------:R-:W-:Y:S01]  /*8380*/  @P0 FMUL R7, R7, 0.25 ;  /* 0x3e80000007070820 */ /* 0x000fe20000400000 */
[----:B------:R-:W-:-:S03]  /*8390*/  ISETP.NE.AND P0, PT, R71, RZ, PT ;  /* 0x000000ff4700720c */ /* 0x000fc60003f05270 */
[----:B------:R-:W1:Y:S01]  /*83a0*/  MUFU.RCP R8, R8 ;  /* 0x0000000800087308 */ /* 0x000e620000001000 */
[----:B------:R-:W-:Y:S01]  /*83b0*/  @!P5 FMUL R7, R7, 16777216 ;  /* 0x4b8000000707d820 */ /* 0x000fe20000400000 */
[----:B------:R-:W-:Y:S02]  /*83c0*/  FSETP.NEU.AND P5, PT, R9, RZ, PT ;  /* 0x000000ff0900720b */ /* 0x000fe40003fad000 */
[----:B------:R-:W-:Y:S01]  /*83d0*/  ISETP.LT.AND P0, PT, R0, 0x4, !P0 ;  /* 0x000000040000780c */ /* 0x000fe20004701270 */
[----:B0-----:R-:W-:Y:S01]  /*83e0*/  FADD R6, -R3, R6 ;  /* 0x0000000603067221 */ /* 0x001fe20000000100 */
[----:B-1----:R-:W-:-:S03]  /*83f0*/  FMUL R7, R8, R7 ;  /* 0x0000000708077220 */ /* 0x002fc60000400000 */
[----:B------:R-:W-:-:S08]  /*8400*/  FMUL R11, R6, R6 ;  /* 0x00000006060b7220 */ /* 0x000fd00000400000 */
[----:B------:R0:W-:Y:S01]  /*8410*/  @P0 STS [R0.X4+0x20], R9 ;  /* 0x0000200900000388 */ /* 0x0001e20000004800 */
[----:B------:R-:W-:Y:S01]  /*8420*/  FSEL R7, R7, RZ, P5 ;  /* 0x000000ff07077208 */ /* 0x000fe20002800000 */
[----:B------:R-:W-:-:S04]  /*8430*/  FMUL R4, R4, R11 ;  /* 0x0000000b04047220 */ /* 0x000fc80000400000 */
[----:B------:R-:W-:Y:S01]  /*8440*/  FFMA R11, R6, R7, R3 ;  /* 0x00000007060b7223 */ /* 0x000fe20000000003 */
[----:B------:R-:W-:Y:S01]  /*8450*/  FFMA R7, R7, R4, R2 ;  /* 0x0000000407077223 */ /* 0x000fe20000000002 */
[----:B0-----:R-:W-:Y:S01]  /*8460*/  IMAD.MOV.U32 R9, RZ, RZ, 0x39aaaaab ;  /* 0x39aaaaabff097424 */ /* 0x001fe200078e00ff */
[----:B------:R-:W-:Y:S01]  /*8470*/  LOP3.LUT R4, R0, 0x3f, RZ, 0xc0, !PT ;  /* 0x0000003f00047812 */ /* 0x000fe200078ec0ff */
[----:B------:R-:W-:Y:S01]  /*8480*/  IMAD.MOV.U32 R2, RZ, RZ, 0x10 ;  /* 0x00000010ff027424 */ /* 0x000fe200078e00ff */
[----:B------:R0:W-:Y:S03]  /*8490*/  @P0 STS [R0.X4], R11 ;  /* 0x0000000b00000388 */ /* 0x0001e60000004800 */
[----:B------:R-:W-:Y:S01]  /*84a0*/  IMAD.WIDE.U32 R2, R163, R2, c[0x0][0x170] ;  /* 0x00005c00a3027625 */ /* 0x000fe200078e0002 */
[----:B------:R-:W-:Y:S03]  /*84b0*/  @P0 STS [R0.X4+0x10], R7 ;  /* 0x0000100700000388 */ /* 0x000fe60000004800 */
[----:B------:R-:W-:Y:S01]  /*84c0*/  IMAD.WIDE.U32 R4, R4, R5, c[0x0][0x168] ;  /* 0x00005a0004047625 */ /* 0x000fe200078e0005 */
[----:B------:R-:W-:Y:S01]  /*84d0*/  BAR.SYNC.DEFER_BLOCKING 0x0 ;  /* 0x0000000000007b1d */ /* 0x000fe20000010000 */
[----:B------:R-:W-:-:S03]  /*84e0*/  IADD3 R8, P5, R2, 0x4800, RZ ;  /* 0x0000480002087810 */ /* 0x000fc60007fbe0ff */
[----:B------:R-:W-:Y:S02]  /*84f0*/  IADD3 R68, P6, R4, 0xc800, RZ ;  /* 0x0000c80004447810 */ /* 0x000fe40007fde0ff */
[----:B0-----:R-:W-:-:S03]  /*8500*/  IMAD.X R11, RZ, RZ, R3, P5 ;  /* 0x000000ffff0b7224 */ /* 0x001fc600028e0603 */
[----:B------:R-:W-:Y:S01]  /*8510*/  IMAD.X R69, RZ, RZ, R5, P6 ;  /* 0x000000ffff457224 */ /* 0x000fe200030e0605 */
[----:B------:R-:W0:Y:S04]  /*8520*/  LDS R114, [0x18] ;  /* 0x00001800ff727984 */ /* 0x000e280000000800 */
[----:B------:R-:W1:Y:S04]  /*8530*/  LDS R6, [0x10] ;  /* 0x00001000ff067984 */ /* 0x000e680000000800 */
[----:B------:R-:W2:Y:S04]  /*8540*/  LDS R97, [RZ] ;  /* 0x00000000ff617984 */ /* 0x000ea80000000800 */
[----:B------:R-:W3:Y:S01]  /*8550*/  LDS R98, [0x8] ;  /* 0x00000800ff627984 */ /* 0x000ee20000000800 */
[----:B0-----:R-:W-:Y:S01]  /*8560*/  FFMA R114, R9, R114, 9.9999999747524270788e-07 ;  /* 0x358637bd09727423 */ /* 0x001fe20000000072 */
[----:B-1----:R-:W-:-:S05]  /*8570*/  FFMA R6, R6, R9, 9.9999999747524270788e-07 ;  /* 0x358637bd06067423 */ /* 0x002fca0000000009 */
[----:B------:R-:W0:Y:S08]  /*8580*/  MUFU.RSQ R114, R114 ;  /* 0x0000007200727308 */ /* 0x000e300000001400 */
[----:B--23--:R1:W4:Y:S02]  /*8590*/  MUFU.RSQ R109, R6 ;  /* 0x00000006006d7308 */ /* 0x00c3240000001400 */
.L_x_4:
[----:B0-----:R-:W-:Y:S01]  /*85a0*/  IADD3 R7, R162, UR4, RZ ;  /* 0x00000004a2077c10 */ /* 0x001fe2000fffe0ff */
[----:B------:R-:W-:Y:S01]  /*85b0*/  IMAD.MOV.U32 R81, RZ, RZ, 0x2 ;  /* 0x00000002ff517424 */ /* 0x000fe200078e00ff */
[----:B------:R-:W-:Y:S01]  /*85c0*/  CS2R R40, SRZ ;  /* 0x0000000000287805 */ /* 0x000fe2000001ff00 */
[----:B------:R-:W-:Y:S01]  /*85d0*/  CS2R R42, SRZ ;  /* 0x00000000002a7805 */ /* 0x000fe2000001ff00 */
[C---:B------:R-:W-:Y:S01]  /*85e0*/  IADD3 R2, R7.reuse, 0x400, RZ ;  /* 0x0000040007027810 */ /* 0x040fe20007ffe0ff */
[----:B------:R-:W-:Y:S01]  /*85f0*/  CS2R R48, SRZ ;  /* 0x0000000000307805 */ /* 0x000fe2000001ff00 */
[C---:B-1----:R-:W-:Y:S01]  /*8600*/  IADD3 R6, R7.reuse, 0x1000, RZ ;  /* 0x0000100007067810 */ /* 0x042fe20007ffe0ff */
[----:B------:R-:W-:Y:S01]  /*8610*/  CS2R R50, SRZ ;  /* 0x0000000000327805 */ /* 0x000fe2000001ff00 */
[----:B------:R-:W-:Y:S01]  /*8620*/  IADD3 R4, R7, 0x408, RZ ;  /* 0x0000040807047810 */ /* 0x000fe20007ffe0ff */
[-C--:B------:R-:W-:Y:S01]  /*8630*/  IMAD.WIDE R2, R2, R81.reuse, c[0x0][0x1a0] ;  /* 0x0000680002027625 */ /* 0x080fe200078e0251 */
[----:B------:R-:W-:Y:S01]  /*8640*/  CS2R R44, SRZ ;  /* 0x00000000002c7805 */ /* 0x000fe2000001ff00 */
[----:B------:R-:W-:Y:S01]  /*8650*/  CS2R R46, SRZ ;  /* 0x00000000002e7805 */ /* 0x000fe2000001ff00 */
[----:B------:R-:W-:Y:S01]  /*8660*/  UIADD3 UR5, UP0, UR4, 0x400, URZ ;  /* 0x0000040004057890 */ /* 0x000fe2000ff1e03f */
[----:B------:R-:W-:Y:S01]  /*8670*/  CS2R R52, SRZ ;  /* 0x0000000000347805 */ /* 0x000fe2000001ff00 */
[----:B------:R1:W2:Y:S01]  /*8680*/  @!P1 LDG.E.EF.128 R40, [R2.64] ;  /* 0x0000001402289981 */ /* 0x0002a2000c0e1d00 */
[----:B------:R-:W-:Y:S01]  /*8690*/  IMAD.WIDE R4, R4, R81, c[0x0][0x1a0] ;  /* 0x0000680004047625 */ /* 0x000fe200078e0251 */
[----:B------:R-:W-:-:S02]  /*86a0*/  CS2R R54, SRZ ;  /* 0x0000000000367805 */ /* 0x000fc4000001ff00 */
[----:B------:R-:W3:Y:S01]  /*86b0*/  LDG.E.EL.128 R60, [R68.64+-0x800] ;  /* 0xfff80014443c7981 */ /* 0x000ee2000c2e1d00 */
[----:B------:R-:W-:-:S03]  /*86c0*/  IMAD.U32 R36, RZ, RZ, UR5 ;  /* 0x00000005ff247e24 */ /* 0x000fc6000f8e00ff */
[----:B----4-:R5:W4:Y:S01]  /*86d0*/  @!P1 LDG.E.EF.128 R44, [R4.64] ;  /* 0x00000014042c9981 */ /* 0x010b22000c0e1d00 */
[----:B-1----:R-:W-:-:S03]  /*86e0*/  IMAD.WIDE R2, R6, R81, c[0x0][0x1a0] ;  /* 0x0000680006027625 */ /* 0x002fc600078e0251 */
[----:B------:R-:W3:Y:S04]  /*86f0*/  LDG.E.EL.128 R32, [R68.64] ;  /* 0x0000001444207981 */ /* 0x000ee8000c2e1d00 */
[----:B------:R1:W3:Y:S01]  /*8700*/  @!P1 LDG.E.EF.128 R48, [R2.64] ;  /* 0x0000001402309981 */ /* 0x0002e2000c0e1d00 */
[----:B------:R-:W-:Y:S01]  /*8710*/  IADD3 R6, R7, 0x1008, RZ ;  /* 0x0000100807067810 */ /* 0x000fe20007ffe0ff */
[----:B------:R-:W-:Y:S01]  /*8720*/  IMAD.MOV.U32 R37, RZ, RZ, 0x4 ;  /* 0x00000004ff257424 */ /* 0x000fe200078e00ff */
[----:B------:R-:W-:Y:S01]  /*8730*/  LOP3.LUT R64, R36, 0x3004, R169, 0xfe, !PT ;  /* 0x0000300424407812 */ /* 0x000fe200078efea9 */
[----:B------:R-:W3:Y:S02]  /*8740*/  LDG.E.EL.128 R12, [R68.64+-0x37f0] ;  /* 0xffc81014440c7981 */ /* 0x000ee4000c2e1d00 */
[----:B-----5:R-:W-:-:S02]  /*8750*/  IMAD.WIDE R4, R6, R81, c[0x0][0x1a0] ;  /* 0x0000680006047625 */ /* 0x020fc400078e0251 */
[----:B------:R-:W5:Y:S02]  /*8760*/  LDG.E.EL.128 R24, [R68.64+-0x3000] ;  /* 0xffd0001444187981 */ /* 0x000f64000c2e1d00 */
[----:B-1----:R-:W-:Y:S02]  /*8770*/  IMAD.MOV.U32 R2, RZ, RZ, R8 ;  /* 0x000000ffff027224 */ /* 0x002fe400078e0008 */
[----:B------:R-:W-:Y:S01]  /*8780*/  IMAD.MOV.U32 R3, RZ, RZ, R11 ;  /* 0x000000ffff037224 */ /* 0x000fe200078e000b */
[----:B------:R1:W5:Y:S04]  /*8790*/  @!P1 LDG.E.EF.128 R52, [R4.64] ;  /* 0x0000001404349981 */ /* 0x000368000c0e1d00 */
[----:B------:R-:W5:Y:S01]  /*87a0*/  LDG.E.EL.128 R56, [R2.64+0x1800] ;  /* 0x0018001402387981 */ /* 0x000f62000c2e1d00 */
[----:B------:R-:W-:-:S03]  /*87b0*/  IMAD.WIDE.U32 R64, R64, R37, c[0x0][0x168] ;  /* 0x00005a0040407625 */ /* 0x000fc600078e0025 */
[----:B------:R-:W5:Y:S04]  /*87c0*/  LDG.E.EL.128 R28, [R2.64+0x1c00] ;  /* 0x001c0014021c7981 */ /* 0x000f68000c2e1d00 */
[----:B------:R-:W5:Y:S01]  /*87d0*/  LDG.E.EL.128 R64, [R64.64] ;  /* 0x0000001440407981 */ /* 0x000f62000c2e1d00 */
[----:B------:R-:W-:-:S03]  /*87e0*/  LOP3.LUT R36, R36, 0x3204, R169, 0xfe, !PT ;  /* 0x0000320424247812 */ /* 0x000fc600078efea9 */
[----:B-1----:R-:W5:Y:S02]  /*87f0*/  LDG.E.EL.128 R4, [R2.64] ;  /* 0x0000001402047981 */ /* 0x002f64000c2e1d00 */
[----:B------:R-:W-:Y:S02]  /*8800*/  IMAD.WIDE.U32 R36, R36, R37, c[0x0][0x168] ;  /* 0x00005a0024247625 */ /* 0x000fe400078e0025 */
[----:B------:R-:W5:Y:S04]  /*8810*/  LDG.E.EL.128 R8, [R68.64+-0x3800] ;  /* 0xffc8001444087981 */ /* 0x000f68000c2e1d00 */
[----:B------:R-:W5:Y:S04]  /*8820*/  LDG.E.EL.128 R36, [R36.64] ;  /* 0x0000001424247981 */ /* 0x000f68000c2e1d00 */
[----:B------:R-:W5:Y:S04]  /*8830*/  LDG.E.EL.128 R16, [R2.64+0x400] ;  /* 0x0004001402107981 */ /* 0x000f68000c2e1d00 */
[----:B------:R-:W5:Y:S01]  /*8840*/  LDG.E.EL.128 R20, [R68.64+-0x2ff0] ;  /* 0xffd0101444147981 */ /* 0x000f62000c2e1d00 */
[----:B------:R-:W-:-:S03]  /*8850*/  FSETP.NAN.AND P5, PT, R79, R79, PT ;  /* 0x0000004f4f00720b */ /* 0x000fc60003fa8000 */
[----:B------:R-:W-:Y:S01]  /*8860*/  BAR.SYNC.DEFER_BLOCKING 0x0 ;  /* 0x0000000000007b1d */ /* 0x000fe20000010000 */
[C---:B--2---:R-:W-:Y:S01]  /*8870*/  PRMT R156, R40.reuse, 0x7632, R156 ;  /* 0x00007632289c7816 */ /* 0x044fe2000000009c */
[----:B------:R-:W-:Y:S01]  /*8880*/  IMAD.U32 R158, R40, 0x10000, RZ ;  /* 0x00010000289e7824 */ /* 0x000fe200078e00ff */
[C---:B------:R-:W-:Y:S01]  /*8890*/  PRMT R40, R41.reuse, 0x7632, R40 ;  /* 0x0000763229287816 */ /* 0x040fe20000000028 */
[----:B------:R-:W-:Y:S01]  /*88a0*/  IMAD.U32 R160, R41, 0x10000, RZ ;  /* 0x0001000029a07824 */ /* 0x000fe200078e00ff */
[C---:B------:R-:W-:Y:S01]  /*88b0*/  PRMT R41, R42.reuse, 0x7632, R41 ;  /* 0x000076322a297816 */ /* 0x040fe20000000029 */
[----:B------:R-:W-:Y:S01]  /*88c0*/  IMAD.U32 R166, R42, 0x10000, RZ ;  /* 0x000100002aa67824 */ /* 0x000fe200078e00ff */
[C---:B------:R-:W-:Y:S01]  /*88d0*/  PRMT R42, R43.reuse, 0x7632, R42 ;  /* 0x000076322b2a7816 */ /* 0x040fe2000000002a */
[----:B------:R-:W-:Y:S01]  /*88e0*/  IMAD.U32 R168, R43, 0x10000, RZ ;  /* 0x000100002ba87824 */ /* 0x000fe200078e00ff */
[C---:B----4-:R-:W-:Y:S01]  /*88f0*/  PRMT R43, R44.reuse, 0x7632, R43 ;  /* 0x000076322c2b7816 */ /* 0x050fe2000000002b */
[----:B------:R-:W-:Y:S01]  /*8900*/  IMAD.U32 R172, R44, 0x10000, RZ ;  /* 0x000100002cac7824 */ /* 0x000fe200078e00ff */
[C---:B------:R-:W-:Y:S01]  /*8910*/  PRMT R44, R45.reuse, 0x7632, R44 ;  /* 0x000076322d2c7816 */ /* 0x040fe2000000002c */
[----:B------:R-:W-:Y:S01]  /*8920*/  IMAD.U32 R174, R45, 0x10000, RZ ;  /* 0x000100002dae7824 */ /* 0x000fe200078e00ff */
[C---:B------:R-:W-:Y:S01]  /*8930*/  PRMT R45, R46.reuse, 0x7632, R45 ;  /* 0x000076322e2d7816 */ /* 0x040fe2000000002d */
[----:B------:R-:W-:Y:S01]  /*8940*/  IMAD.U32 R176, R46, 0x10000, RZ ;  /* 0x000100002eb07824 */ /* 0x000fe200078e00ff */
[C---:B------:R-:W-:Y:S01]  /*8950*/  PRMT R46, R47.reuse, 0x7632, R46 ;  /* 0x000076322f2e7816 */ /* 0x040fe2000000002e */
[----:B------:R-:W-:Y:S01]  /*8960*/  IMAD.U32 R178, R47, 0x10000, RZ ;  /* 0x000100002fb27824 */ /* 0x000fe200078e00ff */
[C---:B---3--:R-:W-:Y:S01]  /*8970*/  PRMT R154, R49.reuse, 0x7632, R154 ;  /* 0x00007632319a7816 */ /* 0x048fe2000000009a */
[----:B------:R-:W-:Y:S01]  /*8980*/  IMAD.U32 R157, R49, 0x10000, RZ ;  /* 0x00010000319d7824 */ /* 0x000fe200078e00ff */
[C---:B------:R-:W-:Y:S01]  /*8990*/  PRMT R152, R48.reuse, 0x7632, R152 ;  /* 0x0000763230987816 */ /* 0x040fe20000000098 */
[----:B------:R-:W-:Y:S01]  /*89a0*/  IMAD.U32 R155, R48, 0x10000, RZ ;  /* 0x00010000309b7824 */ /* 0x000fe200078e00ff */
[C---:B------:R-:W-:Y:S01]  /*89b0*/  PRMT R148, R51.reuse, 0x7632, R148 ;  /* 0x0000763233947816 */ /* 0x040fe20000000094 */
[----:B------:R-:W-:Y:S01]  /*89c0*/  IMAD.U32 R151, R51, 0x10000, RZ ;  /* 0x0001000033977824 */ /* 0x000fe200078e00ff */
[C---:B------:R-:W-:Y:S01]  /*89d0*/  PRMT R150, R50.reuse, 0x7632, R150 ;  /* 0x0000763232967816 */ /* 0x040fe20000000096 */
[----:B------:R-:W-:Y:S01]  /*89e0*/  IMAD.U32 R153, R50, 0x10000, RZ ;  /* 0x0001000032997824 */ /* 0x000fe200078e00ff */
[C---:B-----5:R-:W-:Y:S01]  /*89f0*/  PRMT R47, R56.reuse, 0x7632, R47 ;  /* 0x00007632382f7816 */ /* 0x060fe2000000002f */
[----:B------:R-:W-:-:S02]  /*8a00*/  IMAD.U32 R49, R56, 0x10000, RZ ;  /* 0x0001000038317824 */ /* 0x000fc400078e00ff */
[----:B------:R-:W-:Y:S01]  /*8a10*/  IMAD.U32 R51, R57, 0x10000, RZ ;  /* 0x0001000039337824 */ /* 0x000fe200078e00ff */
[----:B------:R-:W-:Y:S01]  /*8a20*/  SHF.L.U32 R48, R47, 0x10, RZ ;  /* 0x000000102f307819 */ /* 0x000fe200000006ff */
[----:B------:R-:W-:Y:S01]  /*8a30*/  FADD R60, R60, R49 ;  /* 0x000000313c3c7221 */ /* 0x000fe20000000000 */
[----:B------:R-:W-:Y:S02]  /*8a40*/  PRMT R57, R57, 0x7632, R57 ;  /* 0x0000763239397816 */ /* 0x000fe40000000039 */
[----:B------:R-:W-:Y:S02]  /*8a50*/  PRMT R47, R58, 0x7632, R47 ;  /* 0x000076323a2f7816 */ /* 0x000fe4000000002f */
[----:B------:R-:W-:Y:S01]  /*8a60*/  PRMT R49, R59, 0x7632, R49 ;  /* 0x000076323b317816 */ /* 0x000fe20000000031 */
[C---:B------:R-:W-:Y:S01]  /*8a70*/  IMAD.U32 R143, R52.reuse, 0x10000, RZ ;  /* 0x00010000348f7824 */ /* 0x040fe200078e00ff */
[----:B------:R-:W-:Y:S01]  /*8a80*/  PRMT R141, R52, 0x7632, R141 ;  /* 0x00007632348d7816 */ /* 0x000fe2000000008d */
[----:B------:R-:W-:Y:S01]  /*8a90*/  FADD R61, R61, R48 ;  /* 0x000000303d3d7221 */ /* 0x000fe20000000000 */
[----:B------:R-:W-:-:S02]  /*8aa0*/  IMAD.U32 R48, R57, 0x10000, RZ ;  /* 0x0001000039307824 */ /* 0x000fc400078e00ff */
[----:B------:R-:W-:Y:S02]  /*8ab0*/  IMAD.U32 R50, R47, 0x10000, RZ ;  /* 0x000100002f327824 */ /* 0x000fe400078e00ff */
[----:B------:R-:W-:Y:S01]  /*8ac0*/  IMAD.U32 R52, R49, 0x10000, RZ ;  /* 0x0001000031347824 */ /* 0x000fe200078e00ff */
[----:B------:R-:W-:Y:S01]  /*8ad0*/  FADD R63, R63, R48 ;  /* 0x000000303f3f7221 */ /* 0x000fe20000000000 */
[----:B------:R-:W-:Y:S01]  /*8ae0*/  IMAD.U32 R47, R58, 0x10000, RZ ;  /* 0x000100003a2f7824 */ /* 0x000fe200078e00ff */
[----:B------:R-:W-:Y:S01]  /*8af0*/  FADD R65, R65, R50 ;  /* 0x0000003241417221 */ /* 0x000fe20000000000 */
[----:B------:R-:W-:Y:S01]  /*8b00*/  FADD R67, R67, R52 ;  /* 0x0000003443437221 */ /* 0x000fe20000000000 */
[----:B------:R-:W-:Y:S02]  /*8b10*/  IMAD.U32 R156, R156, 0x10000, RZ ;  /* 0x000100009c9c7824 */ /* 0x000fe400078e00ff */
[----:B------:R-:W-:Y:S02]  /*8b20*/  IMAD.U32 R40, R40, 0x10000, RZ ;  /* 0x0001000028287824 */ /* 0x000fe400078e00ff */
[----:B------:R-:W-:-:S02]  /*8b30*/  IMAD.U32 R48, R41, 0x10000, RZ ;  /* 0x0001000029307824 */ /* 0x000fc400078e00ff */
[----:B------:R-:W-:Y:S02]  /*8b40*/  IMAD.U32 R42, R42, 0x10000, RZ ;  /* 0x000100002a2a7824 */ /* 0x000fe400078e00ff */
[----:B------:R-:W-:Y:S02]  /*8b50*/  IMAD.U32 R50, R43, 0x10000, RZ ;  /* 0x000100002b327824 */ /* 0x000fe400078e00ff */
[----:B------:R-:W-:Y:S02]  /*8b60*/  IMAD.U32 R44, R44, 0x10000, RZ ;  /* 0x000100002c2c7824 */ /* 0x000fe400078e00ff */
[----:B------:R-:W-:Y:S02]  /*8b70*/  IMAD.U32 R52, R45, 0x10000, RZ ;  /* 0x000100002d347824 */ /* 0x000fe400078e00ff */
[----:B------:R-:W-:Y:S01]  /*8b80*/  IMAD.U32 R46, R46, 0x10000, RZ ;  /* 0x000100002e2e7824 */ /* 0x000fe200078e00ff */
[C---:B------:R-:W-:Y:S01]  /*8b90*/  PRMT R144, R54.reuse, 0x7632, R144 ;  /* 0x0000763236907816 */ /* 0x040fe20000000090 */
[----:B------:R-:W-:Y:S01]  /*8ba0*/  IMAD.U32 R147, R54, 0x10000, RZ ;  /* 0x0001000036937824 */ /* 0x000fe200078e00ff */
[----:B------:R-:W-:Y:S01]  /*8bb0*/  FADD R163, R64, R47 ;  /* 0x0000002f40a37221 */ /* 0x000fe20000000000 */
[C---:B------:R-:W-:Y:S01]  /*8bc0*/  FADD R54, -R97.reuse, R174 ;  /* 0x000000ae61367221 */ /* 0x040fe20000000100 */
        /* <DEDUP_REMOVED lines=14> */
[----:B------:R-:W-:Y:S01]  /*8cb0*/  FADD R184, -R97, R46 ;  /* 0x0000002e61b87221 */ /* 0x000fe20000000100 */
[C---:B------:R-:W-:Y:S01]  /*8cc0*/  PRMT R142, R53.reuse, 0x7632, R142 ;  /* 0x00007632358e7816 */ /* 0x040fe2000000008e */
[----:B------:R-:W-:Y:S01]  /*8cd0*/  IMAD.U32 R145, R53, 0x10000, RZ ;  /* 0x0001000035917824 */ /* 0x000fe200078e00ff */
[C---:B------:R-:W-:Y:S01]  /*8ce0*/  PRMT R146, R55.reuse, 0x7632, R146 ;  /* 0x0000763237927816 */ /* 0x040fe20000000092 */
[----:B------:R-:W-:Y:S01]  /*8cf0*/  IMAD.U32 R149, R55, 0x10000, RZ ;  /* 0x0001000037957824 */ /* 0x000fe200078e00ff */
[----:B------:R-:W-:Y:S01]  /*8d00*/  FADD R62, R62, R51 ;  /* 0x000000333e3e7221 */ /* 0x000fe20000000000 */
        /* <DEDUP_REMOVED lines=17> */
[----:B------:R1:W-:Y:S04]  /*8e20*/  STS.128 [R165+0x10], R44 ;  /* 0x0000102ca5007388 */ /* 0x0003e80000000c00 */
[----:B------:R2:W-:Y:S04]  /*8e30*/  STS.128 [R165+0x20], R48 ;  /* 0x00002030a5007388 */ /* 0x0005e80000000c00 */
[----:B------:R-:W-:Y:S01]  /*8e40*/  STS.128 [R165+0x30], R52 ;  /* 0x00003034a5007388 */ /* 0x000fe20000000c00 */
[C---:B------:R-:W-:Y:S01]  /*8e50*/  PRMT R156, R29.reuse, 0x7632, R156 ;  /* 0x000076321d9c7816 */ /* 0x040fe2000000009c */
[----:B------:R-:W-:-:S02]  /*8e60*/  IMAD.U32 R29, R29, 0x10000, RZ ;  /* 0x000100001d1d7824 */ /* 0x000fc400078e00ff */
[----:B------:R-:W-:Y:S01]  /*8e70*/  IMAD.U32 R59, R59, 0x10000, RZ ;  /* 0x000100003b3b7824 */ /* 0x000fe200078e00ff */
[----:B------:R-:W-:Y:S01]  /*8e80*/  PRMT R64, R28, 0x7632, R64 ;  /* 0x000076321c407816 */ /* 0x000fe20000000040 */
[--C-:B------:R-:W-:Y:S01]  /*8e90*/  FADD R158, R34, R29.reuse ;  /* 0x0000001d229e7221 */ /* 0x100fe20000000000 */
[----:B------:R-:W-:Y:S01]  /*8ea0*/  IMAD.U32 R159, R28, 0x10000, RZ ;  /* 0x000100001c9f7824 */ /* 0x000fe200078e00ff */
[C---:B------:R-:W-:Y:S01]  /*8eb0*/  PRMT R29, R31.reuse, 0x7632, R29 ;  /* 0x000076321f1d7816 */ /* 0x040fe2000000001d */
[----:B------:R-:W-:Y:S01]  /*8ec0*/  FADD R66, R66, R59 ;  /* 0x0000003b42427221 */ /* 0x000fe20000000000 */
[----:B------:R-:W-:Y:S01]  /*8ed0*/  BAR.SYNC.DEFER_BLOCKING 0x0 ;  /* 0x0000000000007b1d */ /* 0x000fe20000010000 */
[----:B------:R-:W-:Y:S01]  /*8ee0*/  PRMT R28, R30, 0x7632, R28 ;  /* 0x000076321e1c7816 */ /* 0x000fe2000000001c */
[----:B------:R-:W-:Y:S02]  /*8ef0*/  IMAD.U32 R31, R31, 0x10000, RZ ;  /* 0x000100001f1f7824 */ /* 0x000fe400078e00ff */
[----:B-1----:R-:W-:-:S02]  /*8f00*/  IMAD.U32 R44, R29, 0x10000, RZ ;  /* 0x000100001d2c7824 */ /* 0x002fc400078e00ff */
[----:B------:R-:W-:Y:S02]  /*8f10*/  IMAD.U32 R28, R28, 0x10000, RZ ;  /* 0x000100001c1c7824 */ /* 0x000fe400078e00ff */
[----:B------:R-:W-:Y:S01]  /*8f20*/  IMAD.U32 R29, R30, 0x10000, RZ ;  /* 0x000100001e1d7824 */ /* 0x000fe200078e00ff */
[----:B------:R-:W-:Y:S01]  /*8f30*/  FADD R44, R39, R44 ;  /* 0x0000002c272c7221 */ /* 0x000fe20000000000 */
[----:B------:R-:W-:Y:S01]  /*8f40*/  FADD R38, R38, R31 ;  /* 0x0000001f26267221 */ /* 0x000fe20000000000 */
[----:B------:R-:W-:Y:S01]  /*8f50*/  FADD R37, R37, R28 ;  /* 0x0000001c25257221 */ /* 0x000fe20000000000 */
[----:B------:R-:W-:Y:S01]  /*8f60*/  FADD R39, R36, R29 ;  /* 0x0000001d24277221 */ /* 0x000fe20000000000 */
[----:B------:R-:W1:Y:S04]  /*8f70*/  LDS.128 R56, [R164+0x10] ;  /* 0x00001000a4387984 */ /* 0x000e680000000c00 */
[----:B------:R-:W3:Y:S01]  /*8f80*/  LDS.128 R28, [R164] ;  /* 0x00000000a41c7984 */ /* 0x000ee20000000c00 */
[----:B------:R-:W-:-:S02]  /*8f90*/  IMAD.U32 R34, R64, 0x10000, RZ ;  /* 0x0001000040227824 */ /* 0x000fc400078e00ff */
[----:B------:R-:W-:Y:S02]  /*8fa0*/  IMAD.U32 R156, R156, 0x10000, RZ ;  /* 0x000100009c9c7824 */ /* 0x000fe400078e00ff */
[----:B------:R-:W-:Y:S01]  /*8fb0*/  FADD R34, R33, R34 ;  /* 0x0000002221227221 */ /* 0x000fe20000000000 */
[----:B------:R-:W-:Y:S01]  /*8fc0*/  IMAD.U32 R33, R5, 0x10000, RZ ;  /* 0x0001000005217824 */ /* 0x000fe200078e00ff */
[----:B------:R-:W-:Y:S01]  /*8fd0*/  FADD R156, R35, R156 ;  /* 0x0000009c239c7221 */ /* 0x000fe20000000000 */
[----:B------:R-:W-:Y:S02]  /*8fe0*/  IMAD.U32 R35, R6, 0x10000, RZ ;  /* 0x0001000006237824 */ /* 0x000fe400078e00ff */
[----:B------:R-:W-:Y:S01]  /*8ff0*/  FADD R33, R10, R33 ;  /* 0x000000210a217221 */ /* 0x000fe20000000000 */
[----:B------:R-:W-:Y:S01]  /*9000*/  PRMT R10, R6, 0x7632, R10 ;  /* 0x00007632060a7816 */ /* 0x000fe2000000000a */
[----:B------:R-:W-:Y:S01]  /*9010*/  FADD R35, R12, R35 ;  /* 0x000000230c237221 */ /* 0x000fe20000000000 */
[----:B------:R-:W-:-:S03]  /*9020*/  FADD R42, R163, 1 ;  /* 0x3f800000a32a7421 */ /* 0x000fc60000000000 */
[----:B------:R-:W-:Y:S01]  /*9030*/  IMAD.U32 R10, R10, 0x10000, RZ ;  /* 0x000100000a0a7824 */ /* 0x000fe200078e00ff */
[----:B------:R-:W-:Y:S01]  /*9040*/  FADD R65, R65, 1 ;  /* 0x3f80000041417421 */ /* 0x000fe20000000000 */
[C---:B------:R-:W-:Y:S01]  /*9050*/  IMAD.U32 R43, R19.reuse, 0x10000, RZ ;  /* 0x00010000132b7824 */ /* 0x040fe200078e00ff */
[----:B------:R-:W-:Y:S01]  /*9060*/  PRMT R19, R19, 0x7632, R19 ;  /* 0x0000763213137816 */ /* 0x000fe20000000013 */
[----:B------:R-:W-:Y:S01]  /*9070*/  FADD R40, R13, R10 ;  /* 0x0000000a0d287221 */ /* 0x000fe20000000000 */
[C---:B------:R-:W-:Y:S01]  /*9080*/  IMAD.U32 R47, R17.reuse, 0x10000, RZ ;  /* 0x00010000112f7824 */ /* 0x040fe200078e00ff */
[----:B------:R-:W-:Y:S01]  /*9090*/  PRMT R17, R17, 0x7632, R17 ;  /* 0x0000763211117816 */ /* 0x000fe20000000011 */
[----:B------:R-:W-:Y:S01]  /*90a0*/  IMAD.U32 R45, R16, 0x10000, RZ ;  /* 0x00010000102d7824 */ /* 0x000fe200078e00ff */
[----:B------:R-:W-:Y:S01]  /*90b0*/  PRMT R5, R5, 0x7632, R5 ;  /* 0x0000763205057816 */ /* 0x000fe20000000005 */
[----:B------:R-:W-:Y:S01]  /*90c0*/  FADD R62, R62, 1 ;  /* 0x3f8000003e3e7421 */ /* 0x000fe20000000000 */
[C---:B------:R-:W-:Y:S01]  /*90d0*/  PRMT R6, R7.reuse, 0x7632, R6 ;  /* 0x0000763207067816 */ /* 0x040fe20000000006 */
[----:B------:R-:W-:Y:S01]  /*90e0*/  IMAD.U32 R7, R7, 0x10000, RZ ;  /* 0x0001000007077824 */ /* 0x000fe200078e00ff */
[----:B------:R-:W-:Y:S01]  /*90f0*/  SHF.L.U32 R41, R18, 0x10, RZ ;  /* 0x0000001012297819 */ /* 0x000fe200000006ff */
[----:B--2---:R-:W-:Y:S01]  /*9100*/  IMAD.U32 R48, R19, 0x10000, RZ ;  /* 0x0001000013307824 */ /* 0x004fe200078e00ff */
[----:B-1----:R-:W-:Y:S01]  /*9110*/  FFMA R56, R56, R42, R35 ;  /* 0x0000002a38387223 */ /* 0x002fe20000000023 */
[----:B------:R-:W-:Y:S01]  /*9120*/  FFMA R57, R57, R65, R40 ;  /* 0x0000004139397223 */ /* 0x000fe20000000028 */
[----:B------:R-:W-:Y:S01]  /*9130*/  PRMT R18, R18, 0x7632, R18 ;  /* 0x0000763212127816 */ /* 0x000fe20000000012 */
[----:B------:R-:W-:-:S02]  /*9140*/  IMAD.U32 R52, R17, 0x10000, RZ ;  /* 0x0001000011347824 */ /* 0x000fc400078e00ff */
[CC--:B------:R-:W-:Y:S01]  /*9150*/  FSETP.GEU.AND P6, PT, R79.reuse, R56.reuse, PT ;  /* 0x000000384f00720b */ /* 0x0c0fe20003fce000 */
[----:B------:R-:W-:Y:S01]  /*9160*/  IMAD.U32 R17, R150, 0x10000, RZ ;  /* 0x0001000096117824 */ /* 0x000fe200078e00ff */
[----:B------:R-:W-:Y:S01]  /*9170*/  PRMT R16, R16, 0x7632, R16 ;  /* 0x0000763210107816 */ /* 0x000fe20000000010 */
[----:B------:R-:W-:Y:S01]  /*9180*/  IMAD.U32 R19, R148, 0x10000, RZ ;  /* 0x0001000094137824 */ /* 0x000fe200078e00ff */
[----:B------:R-:W-:Y:S01]  /*9190*/  FSEL R10, R79, R56, !P6 ;  /* 0x000000384f0a7208 */ /* 0x000fe20007000000 */
[----:B------:R-:W-:Y:S01]  /*91a0*/  IMAD.U32 R36, R5, 0x10000, RZ ;  /* 0x0001000005247824 */ /* 0x000fe200078e00ff */
[----:B---3--:R-:W-:Y:S01]  /*91b0*/  FFMA R30, R30, R62, R33 ;  /* 0x0000003e1e1e7223 */ /* 0x008fe20000000021 */
[----:B------:R-:W-:Y:S01]  /*91c0*/  FSETP.GEU.AND P6, PT, R78, R57, PT ;  /* 0x000000394e00720b */ /* 0x000fe20003fce000 */
[----:B------:R-:W-:Y:S01]  /*91d0*/  FADD R5, R14, R7 ;  /* 0x000000070e057221 */ /* 0x000fe20000000000 */
[----:B------:R-:W-:Y:S01]  /*91e0*/  FADD R66, R66, 1 ;  /* 0x3f80000042427421 */ /* 0x000fe20000000000 */
[----:B------:R-:W-:Y:S01]  /*91f0*/  IMAD.U32 R18, R18, 0x10000, RZ ;  /* 0x0001000012127824 */ /* 0x000fe200078e00ff */
[--C-:B------:R-:W-:Y:S01]  /*9200*/  FADD R17, R17, -R98.reuse ;  /* 0x8000006211117221 */ /* 0x100fe20000000000 */
[----:B------:R-:W-:Y:S01]  /*9210*/  IMAD.U32 R16, R16, 0x10000, RZ ;  /* 0x0001000010107824 */ /* 0x000fe200078e00ff */
[----:B------:R-:W-:Y:S01]  /*9220*/  FADD R19, R19, -R98 ;  /* 0x8000006213137221 */ /* 0x000fe20000000000 */
[----:B------:R-:W-:Y:S01]  /*9230*/  IMAD.U32 R6, R6, 0x10000, RZ ;  /* 0x0001000006067824 */ /* 0x000fe200078e00ff */
[----:B------:R-:W-:Y:S01]  /*9240*/  @!P1 FSEL R79, R79, R10, P5 ;  /* 0x0000000a4f4f9208 */ /* 0x000fe20002800000 */
[----:B------:R-:W-:Y:S01]  /*9250*/  FFMA R58, R58, R66, R5 ;  /* 0x000000423a3a7223 */ /* 0x000fe20000000005 */
[----:B------:R-:W-:-:S02]  /*9260*/  FSETP.NAN.AND P5, PT, R78, R78, PT ;  /* 0x0000004e4e00720b */ /* 0x000fc40003fa8000 */
[----:B------:R-:W-:Y:S01]  /*9270*/  FSEL R7, R78, R57, !P6 ;  /* 0x000000394e077208 */ /* 0x000fe20007000000 */
[----:B------:R-:W-:Y:S01]  /*9280*/  FADD R50, R25, R16 ;  /* 0x0000001019327221 */ /* 0x000fe20000000000 */
[-C--:B------:R-:W-:Y:S01]  /*9290*/  FSETP.GEU.AND P6, PT, R76, R30.reuse, PT ;  /* 0x0000001e4c00720b */ /* 0x080fe20003fce000 */
[----:B------:R-:W-:Y:S01]  /*92a0*/  FADD R52, R27, R52 ;  /* 0x000000341b347221 */ /* 0x000fe20000000000 */
[----:B------:R-:W-:Y:S01]  /*92b0*/  FADD R6, R15, R6 ;  /* 0x000000060f067221 */ /* 0x000fe20000000000 */
[----:B------:R-:W-:Y:S01]  /*92c0*/  FADD R46, R21, R18 ;  /* 0x00000012152e7221 */ /* 0x000fe20000000000 */
[C---:B0-----:R-:W-:Y:S01]  /*92d0*/  FMUL R25, R114.reuse, R17 ;  /* 0x0000001172197220 */ /* 0x041fe20000400000 */
[----:B------:R-:W-:Y:S01]  /*92e0*/  FMUL R27, R114, R19 ;  /* 0x00000013721b7220 */ /* 0x000fe20000400000 */
[----:B------:R-:W-:Y:S01]  /*92f0*/  @!P1 FSEL R78, R78, R7, P5 ;  /* 0x000000074e4e9208 */ /* 0x000fe20002800000 */
[----:B------:R-:W0:Y:S01]  /*9300*/  LDS.128 R12, [R164+0x800] ;  /* 0x00080000a40c7984 */ /* 0x000e220000000c00 */
[----:B------:R-:W-:-:S03]  /*9310*/  FSEL R7, R76, R30, !P6 ;  /* 0x0000001e4c077208 */ /* 0x000fc60007000000 */
[----:B------:R-:W1:Y:S01]  /*9320*/  LDS.128 R16, [R164+0x810] ;  /* 0x00081000a4107984 */ /* 0x000e620000000c00 */
[----:B------:R-:W-:-:S04]  /*9330*/  FSETP.GEU.AND P6, PT, R77, R58, PT ;  /* 0x0000003a4d00720b */ /* 0x000fc80003fce000 */
[----:B------:R-:W-:Y:S02]  /*9340*/  FSEL R10, R77, R58, !P6 ;  /* 0x0000003a4d0a7208 */ /* 0x000fe40007000000 */
[----:B------:R-:W-:Y:S01]  /*9350*/  FSETP.NAN.AND P6, PT, R76, R76, PT ;  /* 0x0000004c4c00720b */ /* 0x000fe20003fc8000 */
[----:B------:R-:W-:Y:S01]  /*9360*/  FADD R36, R11, R36 ;  /* 0x000000240b247221 */ /* 0x000fe20000000000 */
[----:B------:R-:W-:Y:S02]  /*9370*/  IMAD.U32 R11, R154, 0x10000, RZ ;  /* 0x000100009a0b7824 */ /* 0x000fe400078e00ff */
[----:B------:R-:W-:Y:S01]  /*9380*/  @!P1 FSEL R76, R76, R7, P6 ;  /* 0x000000074c4c9208 */ /* 0x000fe20003000000 */
[----:B------:R-:W-:Y:S01]  /*9390*/  IMAD.U32 R7, R152, 0x10000, RZ ;  /* 0x0001000098077824 */ /* 0x000fe200078e00ff */
[--C-:B------:R-:W-:Y:S01]  /*93a0*/  FADD R155, R155, -R98.reuse ;  /* 0x800000629b9b7221 */ /* 0x100fe20000000000 */
[--C-:B------:R-:W-:Y:S01]  /*93b0*/  FADD R157, R157, -R98.reuse ;  /* 0x800000629d9d7221 */ /* 0x100fe20000000000 */
[--C-:B------:R-:W-:Y:S01]  /*93c0*/  FADD R11, R11, -R98.reuse ;  /* 0x800000620b0b7221 */ /* 0x100fe20000000000 */
[----:B------:R-:W-:Y:S01]  /*93d0*/  FADD R7, R7, -R98 ;  /* 0x8000006207077221 */ /* 0x000fe20000000000 */
[----:B------:R-:W-:Y:S01]  /*93e0*/  FADD R41, R20, R41 ;  /* 0x0000002914297221 */ /* 0x000fe20000000000 */
[----:B------:R-:W-:Y:S01]  /*93f0*/  FADD R43, R22, R43 ;  /* 0x0000002b162b7221 */ /* 0x000fe20000000000 */
[----:B------:R-:W-:Y:S01]  /*9400*/  FADD R48, R23, R48 ;  /* 0x0000003017307221 */ /* 0x000fe20000000000 */
[--C-:B------:R-:W-:Y:S01]  /*9410*/  FADD R153, R153, -R98.reuse ;  /* 0x8000006299997221 */ /* 0x100fe20000000000 */
[----:B------:R-:W-:Y:S01]  /*9420*/  FADD R151, R151, -R98 ;  /* 0x8000006297977221 */ /* 0x000fe20000000000 */
[C---:B------:R-:W-:Y:S01]  /*9430*/  FMUL R20, R114.reuse, R155 ;  /* 0x0000009b72147220 */ /* 0x040fe20000400000 */
[C---:B------:R-:W-:Y:S01]  /*9440*/  FMUL R22, R114.reuse, R157 ;  /* 0x0000009d72167220 */ /* 0x040fe20000400000 */
[C---:B------:R-:W-:Y:S01]  /*9450*/  FMUL R21, R114.reuse, R7 ;  /* 0x0000000772157220 */ /* 0x040fe20000400000 */
[----:B------:R-:W-:Y:S01]  /*9460*/  FMUL R23, R114, R11 ;  /* 0x0000000b72177220 */ /* 0x000fe20000400000 */
[----:B------:R-:W-:Y:S01]  /*9470*/  BAR.SYNC.DEFER_BLOCKING 0x0 ;  /* 0x0000000000007b1d */ /* 0x000fe20000010000 */
[----:B------:R-:W-:Y:S01]  /*9480*/  FADD R45, R24, R45 ;  /* 0x0000002d182d7221 */ /* 0x000fe20000000000 */
[----:B------:R-:W-:Y:S01]  /*9490*/  FADD R47, R26, R47 ;  /* 0x0000002f1a2f7221 */ /* 0x000fe20000000000 */
[C---:B------:R-:W-:Y:S01]  /*94a0*/  FMUL R24, R114.reuse, R153 ;  /* 0x0000009972187220 */ /* 0x040fe20000400000 */
[----:B------:R-:W-:Y:S01]  /*94b0*/  FMUL R26, R114, R151 ;  /* 0x00000097721a7220 */ /* 0x000fe20000400000 */
[----:B------:R-:W-:Y:S01]  /*94c0*/  FADD R67, R67, 1 ;  /* 0x3f80000043437421 */ /* 0x000fe20000000000 */
[----:B------:R-:W-:-:S02]  /*94d0*/  IMAD.U32 R141, R141, 0x10000, RZ ;  /* 0x000100008d8d7824 */ /* 0x000fc400078e00ff */
[----:B------:R-:W-:Y:S02]  /*94e0*/  IMAD.U32 R7, R142, 0x10000, RZ ;  /* 0x000100008e077824 */ /* 0x000fe400078e00ff */
[----:B------:R-:W-:Y:S01]  /*94f0*/  IMAD.U32 R11, R144, 0x10000, RZ ;  /* 0x00010000900b7824 */ /* 0x000fe200078e00ff */
[----:B------:R-:W-:Y:S01]  /*9500*/  FFMA R59, R59, R67, R6 ;  /* 0x000000433b3b7223 */ /* 0x000fe20000000006 */
[--C-:B------:R-:W-:Y:S01]  /*9510*/  FADD R143, R143, -R98.reuse ;  /* 0x800000628f8f7221 */ /* 0x100fe20000000000 */
[--C-:B------:R-:W-:Y:S01]  /*9520*/  FADD R145, R145, -R98.reuse ;  /* 0x8000006291917221 */ /* 0x100fe20000000000 */
[--C-:B------:R-:W-:Y:S01]  /*9530*/  FADD R147, R147, -R98.reuse ;  /* 0x8000006293937221 */ /* 0x100fe20000000000 */
[--C-:B------:R-:W-:Y:S01]  /*9540*/  FADD R149, R149, -R98.reuse ;  /* 0x8000006295957221 */ /* 0x100fe20000000000 */
[--C-:B------:R-:W-:Y:S01]  /*9550*/  FADD R141, R141, -R98.reuse ;  /* 0x800000628d8d7221 */ /* 0x100fe20000000000 */
[--C-:B------:R-:W-:Y:S01]  /*9560*/  FADD R7, R7, -R98.reuse ;  /* 0x8000006207077221 */ /* 0x100fe20000000000 */
[----:B------:R-:W-:Y:S01]  /*9570*/  FADD R11, R11, -R98 ;  /* 0x800000620b0b7221 */ /* 0x000fe20000000000 */
[----:B------:R2:W-:Y:S01]  /*9580*/  STS.128 [R165], R20 ;  /* 0x00000014a5007388 */ /* 0x0005e20000000c00 */
[----:B------:R-:W-:-:S03]  /*9590*/  FADD R63, R63, 1 ;  /* 0x3f8000003f3f7421 */ /* 0x000fc60000000000 */
[----:B------:R3:W-:Y:S01]  /*95a0*/  STS.128 [R165+0x10], R24 ;  /* 0x00001018a5007388 */ /* 0x0007e20000000c00 */
[----:B------:R-:W-:Y:S01]  /*95b0*/  FSETP.NAN.AND P5, PT, R77, R77, PT ;  /* 0x0000004d4d00720b */ /* 0x000fe20003fa8000 */
[----:B------:R-:W-:Y:S01]  /*95c0*/  FFMA R31, R31, R63, R36 ;  /* 0x0000003f1f1f7223 */ /* 0x000fe20000000024 */
[----:B------:R-:W-:Y:S01]  /*95d0*/  FSETP.GEU.AND P6, PT, R75, R59, PT ;  /* 0x0000003b4b00720b */ /* 0x000fe20003fce000 */
[----:B--2---:R-:W-:-:S04]  /*95e0*/  IMAD.U32 R21, R146, 0x10000, RZ ;  /* 0x0001000092157824 */ /* 0x004fc800078e00ff */
[----:B---3--:R-:W-:Y:S01]  /*95f0*/  FADD R27, R21, -R98 ;  /* 0x80000062151b7221 */ /* 0x008fe20000000000 */
        /* <DEDUP_REMOVED lines=8> */
[----:B------:R-:W-:Y:S02]  /*9680*/  @!P1 FSEL R77, R77, R10, P5 ;  /* 0x0000000a4d4d9208 */ /* 0x000fe40002800000 */
[C---:B------:R-:W-:Y:S01]  /*9690*/  FSETP.NAN.AND P5, PT, R75.reuse, R75, PT ;  /* 0x0000004b4b00720b */ /* 0x040fe20003fa8000 */
[----:B------:R-:W-:Y:S01]  /*96a0*/  STS.128 [R165+0x20], R20 ;  /* 0x00002014a5007388 */ /* 0x000fe20000000c00 */
[----:B------:R-:W-:-:S02]  /*96b0*/  FSEL R10, R75, R59, !P6 ;  /* 0x0000003b4b0a7208 */ /* 0x000fc40007000000 */
[----:B------:R-:W-:Y:S01]  /*96c0*/  FSETP.GEU.AND P6, PT, R74, R31, PT ;  /* 0x0000001f4a00720b */ /* 0x000fe20003fce000 */
[----:B------:R2:W-:Y:S01]  /*96d0*/  STS.128 [R165+0x30], R24 ;  /* 0x00003018a5007388 */ /* 0x0005e20000000c00 */
[----:B------:R-:W-:-:S03]  /*96e0*/  @!P1 FSEL R75, R75, R10, P5 ;  /* 0x0000000a4b4b9208 */ /* 0x000fc60002800000 */
[----:B------:R-:W-:Y:S01]  /*96f0*/  BAR.SYNC.DEFER_BLOCKING 0x0 ;  /* 0x0000000000007b1d */ /* 0x000fe20000010000 */
[C---:B------:R-:W-:Y:S02]  /*9700*/  FSEL R49, R74.reuse, R31, !P6 ;  /* 0x0000001f4a317208 */ /* 0x040fe40007000000 */
[----:B------:R-:W-:-:S04]  /*9710*/  FSETP.NAN.AND P5, PT, R74, R74, PT ;  /* 0x0000004a4a00720b */ /* 0x000fc80003fa8000 */
[----:B------:R-:W-:Y:S01]  /*9720*/  @!P1 FSEL R74, R74, R49, P5 ;  /* 0x000000314a4a9208 */ /* 0x000fe20002800000 */
[----:B------:R-:W-:Y:S01]  /*9730*/  FADD R49, R156, 1 ;  /* 0x3f8000009c317421 */ /* 0x000fe20000000000 */
[----:B------:R-:W-:-:S03]  /*9740*/  FADD R158, R158, 1 ;  /* 0x3f8000009e9e7421 */ /* 0x000fc60000000000 */
[----:B0-----:R-:W-:Y:S01]  /*9750*/  FFMA R15, R15, R49, R52 ;  /* 0x000000310f0f7223 */ /* 0x001fe20000000034 */
[----:B------:R-:W-:-:S04]  /*9760*/  FFMA R14, R14, R158, R47 ;  /* 0x0000009e0e0e7223 */ /* 0x000fc8000000002f */
[-C--:B------:R-:W-:Y:S01]  /*9770*/  FSETP.GEU.AND P5, PT, R72, R15.reuse, PT ;  /* 0x0000000f4800720b */ /* 0x080fe20003fae000 */
[----:B------:R-:W-:Y:S01]  /*9780*/  FADD R51, R44, 1 ;  /* 0x3f8000002c337421 */ /* 0x000fe20000000000 */
[C---:B------:R-:W-:Y:S02]  /*9790*/  FSETP.NAN.AND P6, PT, R72.reuse, R72, PT ;  /* 0x000000484800720b */ /* 0x040fe40003fc8000 */
[C---:B------:R-:W-:Y:S02]  /*97a0*/  FSEL R7, R72.reuse, R15, !P5 ;  /* 0x0000000f48077208 */ /* 0x040fe40006800000 */
[-C--:B------:R-:W-:Y:S01]  /*97b0*/  FSETP.GEU.AND P5, PT, R73, R14.reuse, PT ;  /* 0x0000000e4900720b */ /* 0x080fe20003fae000 */
[----:B------:R-:W0:Y:S01]  /*97c0*/  LDS.128 R20, [R164] ;  /* 0x00000000a4147984 */ /* 0x000e220000000c00 */
[----:B------:R-:W-:Y:S01]  /*97d0*/  @!P1 FSEL R72, R72, R7, P6 ;  /* 0x0000000748489208 */ /* 0x000fe20003000000 */
[----:B-1----:R-:W-:Y:S01]  /*97e0*/  FFMA R44, R19, R51, R48 ;  /* 0x00000033132c7223 */ /* 0x002fe20000000030 */
[C---:B------:R-:W-:Y:S01]  /*97f0*/  FSETP.NAN.AND P6, PT, R73.reuse, R73, PT ;  /* 0x000000494900720b */ /* 0x040fe20003fc8000 */
[----:B------:R-:W-:Y:S01]  /*9800*/  FADD R34, R34, 1 ;  /* 0x3f80000022227421 */ /* 0x000fe20000000000 */
[----:B------:R-:W-:Y:S01]  /*9810*/  FSEL R10, R73, R14, !P5 ;  /* 0x0000000e490a7208 */ /* 0x000fe20006800000 */
[----:B------:R-:W-:-:S02]  /*9820*/  FADD R38, R38, 1 ;  /* 0x3f80000026267421 */ /* 0x000fc40000000000 */
[----:B--2---:R-:W-:Y:S01]  /*9830*/  FFMA R24, R13, R34, R50 ;  /* 0x000000220d187223 */ /* 0x004fe20000000032 */
[----:B------:R-:W-:Y:S02]  /*9840*/  @!P1 FSEL R73, R73, R10, P6 ;  /* 0x0000000a49499208 */ /* 0x000fe40003000000 */
[C---:B------:R-:W-:Y:S01]  /*9850*/  FSETP.GEU.AND P6, PT, R125.reuse, R44, PT ;  /* 0x0000002c7d00720b */ /* 0x040fe20003fce000 */
[----:B------:R-:W-:Y:S01]  /*9860*/  FADD R32, R32, R159 ;  /* 0x0000009f20207221 */ /* 0x000fe20000000000 */
[C---:B------:R-:W-:Y:S01]  /*9870*/  FSETP.NAN.AND P5, PT, R125.reuse, R125, PT ;  /* 0x0000007d7d00720b */ /* 0x040fe20003fa8000 */
[----:B------:R-:W-:Y:S01]  /*9880*/  FFMA R25, R18, R38, R43 ;  /* 0x0000002612197223 */ /* 0x000fe2000000002b */
[C---:B------:R-:W-:Y:S02]  /*9890*/  FSEL R10, R125.reuse, R44, !P6 ;  /* 0x0000002c7d0a7208 */ /* 0x040fe40007000000 */
[----:B------:R-:W-:Y:S01]  /*98a0*/  FSETP.GEU.AND P6, PT, R134, R24, PT ;  /* 0x000000188600720b */ /* 0x000fe20003fce000 */
[----:B------:R-:W-:Y:S01]  /*98b0*/  FADD R32, R32, 1 ;  /* 0x3f80000020207421 */ /* 0x000fe20000000000 */
[----:B------:R-:W-:Y:S01]  /*98c0*/  @!P1 FSEL R125, R125, R10, P5 ;  /* 0x0000000a7d7d9208 */ /* 0x000fe20002800000 */
[----:B------:R-:W-:Y:S01]  /*98d0*/  FADD R37, R37, 1 ;  /* 0x3f80000025257421 */ /* 0x000fe20000000000 */
[----:B------:R-:W-:-:S02]  /*98e0*/  FSEL R13, R134, R24, !P6 ;  /* 0x00000018860d7208 */ /* 0x000fc40007000000 */
[----:B------:R-:W-:Y:S02]  /*98f0*/  FSETP.NAN.AND P5, PT, R134, R134, PT ;  /* 0x000000868600720b */ /* 0x000fe40003fa8000 */
[----:B------:R-:W-:Y:S01]  /*9900*/  FSETP.GEU.AND P6, PT, R127, R25, PT ;  /* 0x000000197f00720b */ /* 0x000fe20003fce000 */
[C---:B------:R-:W-:Y:S01]  /*9910*/  IMAD.U32 R11, R4.reuse, 0x10000, RZ ;  /* 0x00010000040b7824 */ /* 0x040fe200078e00ff */
[----:B------:R-:W-:Y:S01]  /*9920*/  PRMT R7, R4, 0x7632, R7 ;  /* 0x0000763204077816 */ /* 0x000fe20000000007 */
[----:B------:R-:W-:Y:S01]  /*9930*/  FFMA R19, R12, R32, R45 ;  /* 0x000000200c137223 */ /* 0x000fe2000000002d */
[----:B------:R-:W-:Y:S01]  /*9940*/  @!P1 FSEL R134, R134, R13, P5 ;  /* 0x0000000d86869208 */ /* 0x000fe20002800000 */
[----:B------:R-:W-:Y:S01]  /*9950*/  FFMA R17, R17, R37, R46 ;  /* 0x0000002511117223 */ /* 0x000fe2000000002e */
[----:B------:R-:W-:Y:S01]  /*9960*/  FSETP.NAN.AND P5, PT, R127, R127, PT ;  /* 0x0000007f7f00720b */ /* 0x000fe20003fa8000 */
[----:B------:R-:W-:Y:S01]  /*9970*/  FADD R39, R39, 1 ;  /* 0x3f80000027277421 */ /* 0x000fe20000000000 */
[----:B------:R-:W-:-:S02]  /*9980*/  FSEL R4, R127, R25, !P6 ;  /* 0x000000197f047208 */ /* 0x000fc40007000000 */
[----:B------:R-:W-:Y:S01]  /*9990*/  FSETP.GEU.AND P6, PT, R135, R19, PT ;  /* 0x000000138700720b */ /* 0x000fe20003fce000 */
[----:B------:R-:W-:Y:S01]  /*99a0*/  FFMA R16, R16, R39, R41 ;  /* 0x0000002710107223 */ /* 0x000fe20000000029 */
[----:B------:R-:W-:Y:S02]  /*99b0*/  @!P1 FSEL R127, R127, R4, P5 ;  /* 0x000000047f7f9208 */ /* 0x000fe40002800000 */
[C---:B------:R-:W-:Y:S01]  /*99c0*/  FSETP.GEU.AND P5, PT, R128.reuse, R17, PT ;  /* 0x000000118000720b */ /* 0x040fe20003fae000 */
[----:B------:R-:W-:Y:S01]  /*99d0*/  IMAD.U32 R4, R7, 0x10000, RZ ;  /* 0x0001000007047824 */ /* 0x000fe200078e00ff */
[----:B------:R-:W-:Y:S02]  /*99e0*/  FSEL R10, R135, R19, !P6 ;  /* 0x00000013870a7208 */ /* 0x000fe40007000000 */
[C---:B------:R-:W-:Y:S02]  /*99f0*/  FSETP.NAN.AND P6, PT, R128.reuse, R128, PT ;  /* 0x000000808000720b */ /* 0x040fe40003fc8000 */
[----:B------:R-:W-:-:S02]  /*9a00*/  FSEL R7, R128, R17, !P5 ;  /* 0x0000001180077208 */ /* 0x000fc40006800000 */
[-C--:B------:R-:W-:Y:S01]  /*9a10*/  FSETP.GEU.AND P5, PT, R129, R16.reuse, PT ;  /* 0x000000108100720b */ /* 0x080fe20003fae000 */
[----:B------:R-:W-:Y:S01]  /*9a20*/  FADD R9, R9, R4 ;  /* 0x0000000409097221 */ /* 0x000fe20000000000 */
[----:B------:R-:W-:Y:S01]  /*9a30*/  @!P1 FSEL R128, R128, R7, P6 ;  /* 0x0000000780809208 */ /* 0x000fe20003000000 */
[----:B------:R-:W-:Y:S01]  /*9a40*/  FADD R8, R8, R11 ;  /* 0x0000000b08087221 */ /* 0x000fe20000000000 */
[----:B------:R-:W-:Y:S01]  /*9a50*/  FADD R7, R60, 1 ;  /* 0x3f8000003c077421 */ /* 0x000fe20000000000 */
[C---:B------:R-:W-:Y:S02]  /*9a60*/  FSETP.NAN.AND P6, PT, R129.reuse, R129, PT ;  /* 0x000000818100720b */ /* 0x040fe40003fc8000 */
[----:B------:R-:W-:Y:S01]  /*9a70*/  FSEL R4, R129, R16, !P5 ;  /* 0x0000001081047208 */ /* 0x000fe20006800000 */
[----:B0-----:R-:W-:-:S03]  /*9a80*/  FFMA R27, R7, R20, R8 ;  /* 0x00000014071b7223 */ /* 0x001fc60000000008 */
[----:B------:R-:W-:Y:S01]  /*9a90*/  @!P1 FSEL R129, R129, R4, P6 ;  /* 0x0000000481819208 */ /* 0x000fe20003000000 */
[----:B------:R-:W-:Y:S01]  /*9aa0*/  FADD R4, R61, 1 ;  /* 0x3f8000003d047421 */ /* 0x000fe20000000000 */
[C---:B------:R-:W-:Y:S02]  /*9ab0*/  FSETP.NAN.AND P5, PT, R135.reuse, R135, PT ;  /* 0x000000878700720b */ /* 0x040fe40003fa8000 */
[----:B------:R-:W-:Y:S01]  /*9ac0*/  FSETP.GEU.AND P6, PT, R122, R27, PT ;  /* 0x0000001b7a00720b */ /* 0x000fe20003fce000 */
[----:B------:R-:W-:Y:S01]  /*9ad0*/  FFMA R26, R4, R21, R9 ;  /* 0x00000015041a7223 */ /* 0x000fe20000000009 */
[----:B------:R-:W-:Y:S02]  /*9ae0*/  @!P1 FSEL R135, R135, R10, P5 ;  /* 0x0000000a87879208 */ /* 0x000fe40002800000 */
[C---:B------:R-:W-:Y:S02]  /*9af0*/  FSETP.NAN.AND P5, PT, R122.reuse, R122, PT ;  /* 0x0000007a7a00720b */ /* 0x040fe40003fa8000 */
[----:B------:R-:W-:-:S02]  /*9b00*/  FSEL R11, R122, R27, !P6 ;  /* 0x0000001b7a0b7208 */ /* 0x000fc40007000000 */
[CC--:B------:R-:W-:Y:S02]  /*9b10*/  FSETP.GEU.AND P6, PT, R103.reuse, R26.reuse, PT ;  /* 0x0000001a6700720b */ /* 0x0c0fe40003fce000 */
[----:B------:R-:W-:Y:S02]  /*9b20*/  @!P2 FSEL R122, R122, R11, P5 ;  /* 0x0000000b7a7aa208 */ /* 0x000fe40002800000 */
[C---:B------:R-:W-:Y:S02]  /*9b30*/  FSETP.NAN.AND P5, PT, R103.reuse, R103, PT ;  /* 0x000000676700720b */ /* 0x040fe40003fa8000 */
[CC--:B------:R-:W-:Y:S02]  /*9b40*/  FSEL R10, R103.reuse, R26.reuse, !P6 ;  /* 0x0000001a670a7208 */ /* 0x0c0fe40007000000 */
[----:B------:R-:W-:Y:S02]  /*9b50*/  FSETP.GT.AND P6, PT, R120, R26, PT ;  /* 0x0000001a7800720b */ /* 0x000fe40003fc4000 */
[----:B------:R-:W-:-:S02]  /*9b60*/  @!P2 FSEL R103, R103, R10, P5 ;  /* 0x0000000a6767a208 */ /* 0x000fc40002800000 */
[C---:B------:R-:W-:Y:S02]  /*9b70*/  FSETP.GT.AND P5, PT, R89.reuse, R15, PT ;  /* 0x0000000f5900720b */ /* 0x040fe40003fa4000 */
[----:B------:R-:W-:Y:S02]  /*9b80*/  FSEL R13, R120, R26, P6 ;  /* 0x0000001a780d7208 */ /* 0x000fe40003000000 */
[C---:B------:R-:W-:Y:S02]  /*9b90*/  FSETP.NAN.AND P6, PT, R89.reuse, R89, PT ;  /* 0x000000595900720b */ /* 0x040fe40003fc8000 */
[C---:B------:R-:W-:Y:S02]  /*9ba0*/  FSEL R10, R89.reuse, R15, P5 ;  /* 0x0000000f590a7208 */ /* 0x040fe40002800000 */
[----:B------:R-:W-:Y:S02]  /*9bb0*/  FSETP.GT.AND P5, PT, R80, R14, PT ;  /* 0x0000000e5000720b */ /* 0x000fe40003fa4000 */
[----:B------:R-:W-:-:S02]  /*9bc0*/  @!P1 FSEL R89, R89, R10, P6 ;  /* 0x0000000a59599208 */ /* 0x000fc40003000000 */
[C---:B------:R-:W-:Y:S02]  /*9bd0*/  FSETP.NAN.AND P6, PT, R80.reuse, R80, PT ;  /* 0x000000505000720b */ /* 0x040fe40003fc8000 */
[C---:B------:R-:W-:Y:S02]  /*9be0*/  FSEL R11, R80.reuse, R14, P5 ;  /* 0x0000000e500b7208 */ /* 0x040fe40002800000 */
[CC--:B------:R-:W-:Y:S02]  /*9bf0*/  FSETP.GT.AND P5, PT, R121.reuse, R24.reuse, PT ;  /* 0x000000187900720b */ /* 0x0c0fe40003fa4000 */
[----:B------:R-:W-:Y:S02]  /*9c00*/  @!P1 FSEL R80, R80, R11, P6 ;  /* 0x0000000b50509208 */ /* 0x000fe40003000000 */
[C---:B------:R-:W-:Y:S02]  /*9c10*/  FSETP.NAN.AND P6, PT, R121.reuse, R121, PT ;  /* 0x000000797900720b */ /* 0x040fe40003fc8000 */
[----:B------:R-:W-:-:S02]  /*9c20*/  FSEL R10, R121, R24, P5 ;  /* 0x00000018790a7208 */ /* 0x000fc40002800000 */
[CC--:B------:R-:W-:Y:S02]  /*9c30*/  FSETP.GT.AND P5, PT, R88.reuse, R19.reuse, PT ;  /* 0x000000135800720b */ /* 0x0c0fe40003fa4000 */
[----:B------:R-:W-:Y:S02]  /*9c40*/  @!P1 FSEL R121, R121, R10, P6 ;  /* 0x0000000a79799208 */ /* 0x000fe40003000000 */
[C---:B------:R-:W-:Y:S02]  /*9c50*/  FSETP.NAN.AND P6, PT, R88.reuse, R88, PT ;  /* 0x000000585800720b */ /* 0x040fe40003fc8000 */
[C---:B------:R-:W-:Y:S02]  /*9c60*/  FSEL R11, R88.reuse, R19, P5 ;  /* 0x00000013580b7208 */ /* 0x040fe40002800000 */
[C---:B------:R-:W-:Y:S02]  /*9c70*/  FSETP.GT.AND P5, PT, R87.reuse, R31, PT ;  /* 0x0000001f5700720b */ /* 0x040fe40003fa4000 */
[----:B------:R-:W-:Y:S01]  /*9c80*/  @!P1 FSEL R88, R88, R11, P6 ;  /* 0x0000000b58589208 */ /* 0x000fe20003000000 */
[----:B------:R-:W-:Y:S01]  /*9c90*/  FFMA R29, R4, R29, R9 ;  /* 0x0000001d041d7223 */ /* 0x000fe20000000009 */
[----:B------:R-:W-:-:S02]  /*9ca0*/  FSETP.NAN.AND P6, PT, R87, R87, PT ;  /* 0x000000575700720b */ /* 0x000fc40003fc8000 */
[----:B------:R-:W-:Y:S02]  /*9cb0*/  FSEL R10, R87, R31, P5 ;  /* 0x0000001f570a7208 */ /* 0x000fe40002800000 */
[----:B------:R-:W-:Y:S02]  /*9cc0*/  FSETP.GT.AND P5, PT, R83, R30, PT ;  /* 0x0000001e5300720b */ /* 0x000fe40003fa4000 */
[----:B------:R-:W-:Y:S01]  /*9cd0*/  @!P1 FSEL R87, R87, R10, P6 ;  /* 0x0000000a57579208 */ /* 0x000fe20003000000 */
[----:B------:R-:W-:Y:S01]  /*9ce0*/  FFMA R28, R7, R28, R8 ;  /* 0x0000001c071c7223 */ /* 0x000fe20000000008 */
[C---:B------:R-:W-:Y:S01]  /*9cf0*/  FSETP.NAN.AND P6, PT, R83.reuse, R83, PT ;  /* 0x000000535300720b */ /* 0x040fe20003fc8000 */
[----:B------:R-:W0:Y:S01]  /*9d00*/  LDS.128 R8, [R164+0x10] ;  /* 0x00001000a4087984 */ /* 0x000e220000000c00 */
[----:B------:R-:W-:Y:S02]  /*9d10*/  FSEL R4, R83, R30, P5 ;  /* 0x0000001e53047208 */ /* 0x000fe40002800000 */
[----:B------:R-:W-:-:S02]  /*9d20*/  FSETP.GT.AND P5, PT, R138, R29, PT ;  /* 0x0000001d8a00720b */ /* 0x000fc40003fa4000 */
[----:B------:R-:W-:Y:S02]  /*9d30*/  @!P1 FSEL R83, R83, R4, P6 ;  /* 0x0000000453539208 */ /* 0x000fe40003000000 */
[C---:B------:R-:W-:Y:S02]  /*9d40*/  FSETP.NAN.AND P6, PT, R138.reuse, R138, PT ;  /* 0x0000008a8a00720b */ /* 0x040fe40003fc8000 */
[C---:B------:R-:W-:Y:S02]  /*9d50*/  FSEL R7, R138.reuse, R29, P5 ;  /* 0x0000001d8a077208 */ /* 0x040fe40002800000 */
[C---:B------:R-:W-:Y:S02]  /*9d60*/  FSETP.GT.AND P5, PT, R119.reuse, R28, PT ;  /* 0x0000001c7700720b */ /* 0x040fe40003fa4000 */
[----:B------:R-:W-:Y:S02]  /*9d70*/  @!P1 FSEL R138, R138, R7, P6 ;  /* 0x000000078a8a9208 */ /* 0x000fe40003000000 */
[----:B------:R-:W-:-:S02]  /*9d80*/  FSETP.NAN.AND P6, PT, R119, R119, PT ;  /* 0x000000777700720b */ /* 0x000fc40003fc8000 */
[CC--:B------:R-:W-:Y:S02]  /*9d90*/  FSEL R4, R119.reuse, R28.reuse, P5 ;  /* 0x0000001c77047208 */ /* 0x0c0fe40002800000 */
[C---:B------:R-:W-:Y:S02]  /*9da0*/  FSETP.GEU.AND P5, PT, R82.reuse, R28, PT ;  /* 0x0000001c5200720b */ /* 0x040fe40003fae000 */
[----:B------:R-:W-:Y:S02]  /*9db0*/  @!P1 FSEL R119, R119, R4, P6 ;  /* 0x0000000477779208 */ /* 0x000fe40003000000 */
[C---:B------:R-:W-:Y:S02]  /*9dc0*/  FSETP.NAN.AND P6, PT, R82.reuse, R82, PT ;  /* 0x000000525200720b */ /* 0x040fe40003fc8000 */
[----:B------:R-:W-:Y:S02]  /*9dd0*/  FSEL R7, R82, R28, !P5 ;  /* 0x0000001c52077208 */ /* 0x000fe40006800000 */
[----:B------:R-:W-:-:S02]  /*9de0*/  FSETP.GEU.AND P5, PT, R101, R29, PT ;  /* 0x0000001d6500720b */ /* 0x000fc40003fae000 */
[----:B------:R-:W-:Y:S02]  /*9df0*/  @!P1 FSEL R82, R82, R7, P6 ;  /* 0x0000000752529208 */ /* 0x000fe40003000000 */
[C---:B------:R-:W-:Y:S02]  /*9e00*/  FSETP.NAN.AND P6, PT, R101.reuse, R101, PT ;  /* 0x000000656500720b */ /* 0x040fe40003fc8000 */
[C---:B------:R-:W-:Y:S02]  /*9e10*/  FSEL R4, R101.reuse, R29, !P5 ;  /* 0x0000001d65047208 */ /* 0x040fe40006800000 */
[C---:B------:R-:W-:Y:S02]  /*9e20*/  FSETP.GT.AND P5, PT, R102.reuse, R44, PT ;  /* 0x0000002c6600720b */ /* 0x040fe40003fa4000 */
[----:B------:R-:W-:Y:S02]  /*9e30*/  @!P1 FSEL R101, R101, R4, P6 ;  /* 0x0000000465659208 */ /* 0x000fe40003000000 */
[----:B------:R-:W-:-:S02]  /*9e40*/  FSETP.NAN.AND P6, PT, R102, R102, PT ;  /* 0x000000666600720b */ /* 0x000fc40003fc8000 */
[----:B------:R-:W-:Y:S02]  /*9e50*/  FSEL R7, R102, R44, P5 ;  /* 0x0000002c66077208 */ /* 0x000fe40002800000 */
[----:B------:R-:W-:Y:S02]  /*9e60*/  FSETP.GT.AND P5, PT, R92, R25, PT ;  /* 0x000000195c00720b */ /* 0x000fe40003fa4000 */
[----:B------:R-:W-:Y:S02]  /*9e70*/  @!P1 FSEL R102, R102, R7, P6 ;  /* 0x0000000766669208 */ /* 0x000fe40003000000 */
[C---:B------:R-:W-:Y:S02]  /*9e80*/  FSETP.NAN.AND P6, PT, R92.reuse, R92, PT ;  /* 0x0000005c5c00720b */ /* 0x040fe40003fc8000 */
        /* <DEDUP_REMOVED lines=20> */
[C---:B------:R-:W-:Y:S02]  /*9fd0*/  FSEL R4, R85.reuse, R57, P5 ;  /* 0x0000003955047208 */ /* 0x040fe40002800000 */
[----:B------:R-:W-:Y:S01]  /*9fe0*/  FSETP.GT.AND P5, PT, R84, R56, PT ;  /* 0x000000385400720b */ /* 0x000fe20003fa4000 */
[----:B0-----:R-:W-:Y:S01]  /*9ff0*/  FFMA R66, R66, R10, R5 ;  /* 0x0000000a42427223 */ /* 0x001fe20000000005 */
[----:B------:R-:W-:Y:S02]  /*a000*/  @!P1 FSEL R85, R85, R4, P6 ;  /* 0x0000000455559208 */ /* 0x000fe40003000000 */
[C---:B------:R-:W-:Y:S02]  /*a010*/  FSETP.NAN.AND P6, PT, R84.reuse, R84, PT ;  /* 0x000000545400720b */ /* 0x040fe40003fc8000 */
[----:B------:R-:W-:Y:S02]  /*a020*/  FSEL R5, R84, R56, P5 ;  /* 0x0000003854057208 */ /* 0x000fe40002800000 */
[----:B------:R-:W-:-:S02]  /*a030*/  FSETP.NAN.AND P5, PT, R120, R120, PT ;  /* 0x000000787800720b */ /* 0x000fc40003fa8000 */
[----:B------:R-:W-:Y:S02]  /*a040*/  @!P1 FSEL R84, R84, R5, P6 ;  /* 0x0000000554549208 */ /* 0x000fe40003000000 */
[-C--:B------:R-:W-:Y:S02]  /*a050*/  FSETP.GEU.AND P6, PT, R112, R66.reuse, PT ;  /* 0x000000427000720b */ /* 0x080fe40003fce000 */
[----:B------:R-:W-:Y:S02]  /*a060*/  @!P2 FSEL R120, R120, R13, P5 ;  /* 0x0000000d7878a208 */ /* 0x000fe40002800000 */
[C---:B------:R-:W-:Y:S02]  /*a070*/  FSEL R5, R112.reuse, R66, !P6 ;  /* 0x0000004270057208 */ /* 0x040fe40007000000 */
[----:B------:R-:W-:Y:S01]  /*a080*/  FSETP.NAN.AND P5, PT, R112, R112, PT ;  /* 0x000000707000720b */ /* 0x000fe20003fa8000 */
[----:B------:R-:W-:-:S03]  /*a090*/  FFMA R67, R67, R11, R6 ;  /* 0x0000000b43437223 */ /* 0x000fc60000000006 */
[----:B------:R-:W-:Y:S02]  /*a0a0*/  @!P2 FSEL R112, R112, R5, P5 ;  /* 0x000000057070a208 */ /* 0x000fe40002800000 */
[----:B------:R-:W0:Y:S01]  /*a0b0*/  LDS.128 R4, [R164+0x800] ;  /* 0x00080000a4047984 */ /* 0x000e220000000c00 */
[----:B------:R-:W-:Y:S02]  /*a0c0*/  FSETP.GT.AND P6, PT, R133, R27, PT ;  /* 0x0000001b8500720b */ /* 0x000fe40003fc4000 */
[----:B------:R-:W-:Y:S02]  /*a0d0*/  FSETP.GEU.AND P5, PT, R111, R67, PT ;  /* 0x000000436f00720b */ /* 0x000fe40003fae000 */
[----:B------:R-:W-:Y:S02]  /*a0e0*/  FSEL R12, R133, R27, P6 ;  /* 0x0000001b850c7208 */ /* 0x000fe40003000000 */
[C---:B------:R-:W-:Y:S02]  /*a0f0*/  FSETP.NAN.AND P6, PT, R111.reuse, R111, PT ;  /* 0x0000006f6f00720b */ /* 0x040fe40003fc8000 */
[----:B------:R-:W-:-:S02]  /*a100*/  FSEL R10, R111, R67, !P5 ;  /* 0x000000436f0a7208 */ /* 0x000fc40006800000 */
[-C--:B------:R-:W-:Y:S02]  /*a110*/  FSETP.GT.AND P5, PT, R136, R67.reuse, PT ;  /* 0x000000438800720b */ /* 0x080fe40003fa4000 */
[----:B------:R-:W-:Y:S01]  /*a120*/  @!P2 FSEL R111, R111, R10, P6 ;  /* 0x0000000a6f6fa208 */ /* 0x000fe20003000000 */
[----:B------:R-:W-:Y:S01]  /*a130*/  FFMA R35, R8, R42, R35 ;  /* 0x0000002a08237223 */ /* 0x000fe20000000023 */
[C---:B------:R-:W-:Y:S02]  /*a140*/  FSETP.NAN.AND P6, PT, R136.reuse, R136, PT ;  /* 0x000000888800720b */ /* 0x040fe40003fc8000 */
[C---:B------:R-:W-:Y:S02]  /*a150*/  FSEL R11, R136.reuse, R67, P5 ;  /* 0x00000043880b7208 */ /* 0x040fe40002800000 */
[----:B------:R-:W-:Y:S02]  /*a160*/  FSETP.GT.AND P5, PT, R95, R66, PT ;  /* 0x000000425f00720b */ /* 0x000fe40003fa4000 */
[----:B------:R-:W-:Y:S01]  /*a170*/  @!P2 FSEL R136, R136, R11, P6 ;  /* 0x0000000b8888a208 */ /* 0x000fe20003000000 */
[----:B------:R-:W-:Y:S01]  /*a180*/  FFMA R18, R9, R65, R40 ;  /* 0x0000004109127223 */ /* 0x000fe20000000028 */
[----:B------:R-:W-:-:S02]  /*a190*/  FSETP.NAN.AND P6, PT, R95, R95, PT ;  /* 0x0000005f5f00720b */ /* 0x000fc40003fc8000 */
[----:B------:R-:W-:Y:S02]  /*a1a0*/  FSEL R8, R95, R66, P5 ;  /* 0x000000425f087208 */ /* 0x000fe40002800000 */
[----:B------:R-:W-:Y:S02]  /*a1b0*/  FSETP.GEU.AND P5, PT, R93, R35, PT ;  /* 0x000000235d00720b */ /* 0x000fe40003fae000 */
[----:B------:R-:W-:Y:S02]  /*a1c0*/  @!P2 FSEL R95, R95, R8, P6 ;  /* 0x000000085f5fa208 */ /* 0x000fe40003000000 */
[C---:B------:R-:W-:Y:S02]  /*a1d0*/  FSETP.NAN.AND P6, PT, R93.reuse, R93, PT ;  /* 0x0000005d5d00720b */ /* 0x040fe40003fc8000 */
[----:B------:R-:W-:Y:S02]  /*a1e0*/  FSEL R8, R93, R35, !P5 ;  /* 0x000000235d087208 */ /* 0x000fe40006800000 */
[----:B------:R-:W-:-:S02]  /*a1f0*/  FSETP.GEU.AND P5, PT, R115, R18, PT ;  /* 0x000000127300720b */ /* 0x000fc40003fae000 */
[----:B------:R-:W-:Y:S02]  /*a200*/  @!P2 FSEL R93, R93, R8, P6 ;  /* 0x000000085d5da208 */ /* 0x000fe40003000000 */
[C---:B------:R-:W-:Y:S02]  /*a210*/  FSETP.NAN.AND P6, PT, R115.reuse, R115, PT ;  /* 0x000000737300720b */ /* 0x040fe40003fc8000 */
[-C--:B------:R-:W-:Y:S02]  /*a220*/  FSEL R8, R115, R18.reuse, !P5 ;  /* 0x0000001273087208 */ /* 0x080fe40006800000 */
[----:B------:R-:W-:Y:S02]  /*a230*/  FSETP.GT.AND P5, PT, R113, R18, PT ;  /* 0x000000127100720b */ /* 0x000fe40003fa4000 */
[----:B------:R-:W-:Y:S02]  /*a240*/  @!P2 FSEL R115, R115, R8, P6 ;  /* 0x000000087373a208 */ /* 0x000fe40003000000 */
[C---:B------:R-:W-:Y:S01]  /*a250*/  FSEL R8, R113.reuse, R18, P5 ;  /* 0x0000001271087208 */ /* 0x040fe20002800000 */
[----:B0-----:R-:W-:Y:S01]  /*a260*/  FFMA R47, R158, R6, R47 ;  /* 0x000000069e2f7223 */ /* 0x001fe2000000002f */
[----:B------:R-:W-:-:S02]  /*a270*/  FSETP.NAN.AND P6, PT, R113, R113, PT ;  /* 0x000000717100720b */ /* 0x000fc40003fc8000 */
[CC--:B------:R-:W-:Y:S02]  /*a280*/  FSETP.GT.AND P5, PT, R94.reuse, R35.reuse, PT ;  /* 0x000000235e00720b */ /* 0x0c0fe40003fa4000 */
[----:B------:R-:W-:Y:S02]  /*a290*/  @!P2 FSEL R113, R113, R8, P6 ;  /* 0x000000087171a208 */ /* 0x000fe40003000000 */
[C---:B------:R-:W-:Y:S01]  /*a2a0*/  FSEL R9, R94.reuse, R35, P5 ;  /* 0x000000235e097208 */ /* 0x040fe20002800000 */
[----:B------:R-:W-:Y:S01]  /*a2b0*/  FFMA R52, R49, R7, R52 ;  /* 0x0000000731347223 */ /* 0x000fe20000000034 */
[----:B------:R-:W-:Y:S02]  /*a2c0*/  FSETP.NAN.AND P6, PT, R94, R94, PT ;  /* 0x0000005e5e00720b */ /* 0x000fe40003fc8000 */
[----:B------:R-:W-:Y:S02]  /*a2d0*/  FSETP.GEU.AND P5, PT, R140, R47, PT ;  /* 0x0000002f8c00720b */ /* 0x000fe40003fae000 */
[----:B------:R-:W-:-:S02]  /*a2e0*/  @!P2 FSEL R94, R94, R9, P6 ;  /* 0x000000095e5ea208 */ /* 0x000fc40003000000 */
[C---:B------:R-:W-:Y:S01]  /*a2f0*/  FSETP.NAN.AND P6, PT, R140.reuse, R140, PT ;  /* 0x0000008c8c00720b */ /* 0x040fe20003fc8000 */
[----:B------:R-:W0:Y:S01]  /*a300*/  LDS.128 R8, [R164+0x810] ;  /* 0x00081000a4087984 */ /* 0x000e220000000c00 */
[C---:B------:R-:W-:Y:S02]  /*a310*/  FSEL R7, R140.reuse, R47, !P5 ;  /* 0x0000002f8c077208 */ /* 0x040fe40006800000 */
[CC--:B------:R-:W-:Y:S02]  /*a320*/  FSETP.GEU.AND P5, PT, R139.reuse, R52.reuse, PT ;  /* 0x000000348b00720b */ /* 0x0c0fe40003fae000 */
[----:B------:R-:W-:Y:S02]  /*a330*/  @!P2 FSEL R140, R140, R7, P6 ;  /* 0x000000078c8ca208 */ /* 0x000fe40003000000 */
[C---:B------:R-:W-:Y:S02]  /*a340*/  FSETP.NAN.AND P6, PT, R139.reuse, R139, PT ;  /* 0x0000008b8b00720b */ /* 0x040fe40003fc8000 */
[----:B------:R-:W-:-:S02]  /*a350*/  FSEL R6, R139, R52, !P5 ;  /* 0x000000348b067208 */ /* 0x000fc40006800000 */
[----:B------:R-:W-:Y:S02]  /*a360*/  FSETP.GT.AND P5, PT, R107, R52, PT ;  /* 0x000000346b00720b */ /* 0x000fe40003fa4000 */
[----:B------:R-:W-:Y:S01]  /*a370*/  @!P2 FSEL R139, R139, R6, P6 ;  /* 0x000000068b8ba208 */ /* 0x000fe20003000000 */
[----:B------:R-:W-:Y:S01]  /*a380*/  FFMA R45, R4, R32, R45 ;  /* 0x00000020042d7223 */ /* 0x000fe2000000002d */
[C---:B------:R-:W-:Y:S02]  /*a390*/  FSETP.NAN.AND P6, PT, R107.reuse, R107, PT ;  /* 0x0000006b6b00720b */ /* 0x040fe40003fc8000 */
[----:B------:R-:W-:Y:S02]  /*a3a0*/  FSEL R6, R107, R52, P5 ;  /* 0x000000346b067208 */ /* 0x000fe40002800000 */
        /* <DEDUP_REMOVED lines=12> */
[CC--:B------:R-:W-:Y:S02]  /*a470*/  FSEL R4, R99.reuse, R34.reuse, !P5 ;  /* 0x0000002263047208 */ /* 0x0c0fe40006800000 */
[C---:B------:R-:W-:Y:S02]  /*a480*/  FSETP.GT.AND P5, PT, R110.reuse, R34, PT ;  /* 0x000000226e00720b */ /* 0x040fe40003fa4000 */
[----:B------:R-:W-:Y:S02]  /*a490*/  @!P2 FSEL R99, R99, R4, P6 ;  /* 0x000000046363a208 */ /* 0x000fe40003000000 */
[----:B------:R-:W-:-:S02]  /*a4a0*/  FSETP.NAN.AND P6, PT, R110, R110, PT ;  /* 0x0000006e6e00720b */ /* 0x000fc40003fc8000 */
[----:B------:R-:W-:Y:S01]  /*a4b0*/  FSEL R5, R110, R34, P5 ;  /* 0x000000226e057208 */ /* 0x000fe20002800000 */
[----:B------:R-:W-:-:S03]  /*a4c0*/  FFMA R33, R22, R62, R33 ;  /* 0x0000003e16217223 */ /* 0x000fc60000000021 */
[----:B------:R-:W-:Y:S02]  /*a4d0*/  @!P2 FSEL R110, R110, R5, P6 ;  /* 0x000000056e6ea208 */ /* 0x000fe40003000000 */
[----:B------:R-:W-:Y:S01]  /*a4e0*/  FSETP.GT.AND P6, PT, R96, R45, PT ;  /* 0x0000002d6000720b */ /* 0x000fe20003fc4000 */
[----:B0-----:R-:W-:Y:S01]  /*a4f0*/  FFMA R38, R38, R10, R43 ;  /* 0x0000000a26267223 */ /* 0x001fe2000000002b */
[----:B------:R-:W-:Y:S02]  /*a500*/  FSETP.NAN.AND P5, PT, R133, R133, PT ;  /* 0x000000858500720b */ /* 0x000fe40003fa8000 */
[C---:B------:R-:W-:Y:S02]  /*a510*/  FSEL R5, R96.reuse, R45, P6 ;  /* 0x0000002d60057208 */ /* 0x040fe40003000000 */
[----:B------:R-:W-:Y:S02]  /*a520*/  FSETP.GEU.AND P6, PT, R137, R33, PT ;  /* 0x000000218900720b */ /* 0x000fe40003fce000 */
[----:B------:R-:W-:Y:S01]  /*a530*/  @!P2 FSEL R133, R133, R12, P5 ;  /* 0x0000000c8585a208 */ /* 0x000fe20002800000 */
[----:B------:R-:W-:Y:S01]  /*a540*/  FFMA R51, R51, R11, R48 ;  /* 0x0000000b33337223 */ /* 0x000fe20000000030 */
[----:B------:R-:W-:-:S02]  /*a550*/  FSETP.NAN.AND P5, PT, R96, R96, PT ;  /* 0x000000606000720b */ /* 0x000fc40003fa8000 */
[----:B------:R-:W-:Y:S02]  /*a560*/  FSEL R4, R137, R33, !P6 ;  /* 0x0000002189047208 */ /* 0x000fe40007000000 */
[CC--:B------:R-:W-:Y:S02]  /*a570*/  FSETP.GEU.AND P6, PT, R105.reuse, R38.reuse, PT ;  /* 0x000000266900720b */ /* 0x0c0fe40003fce000 */
        /* <DEDUP_REMOVED lines=8> */
[----:B------:R-:W-:Y:S01]  /*a600*/  @!P2 FSEL R116, R116, R5, P5 ;  /* 0x000000057474a208 */ /* 0x000fe20002800000 */
[----:B------:R-:W-:Y:S01]  /*a610*/  FFMA R39, R8, R39, R41 ;  /* 0x0000002708277223 */ /* 0x000fe20000000029 */
[----:B------:R-:W-:-:S02]  /*a620*/  FSETP.NAN.AND P5, PT, R104, R104, PT ;  /* 0x000000686800720b */ /* 0x000fc40003fa8000 */
[----:B------:R-:W-:Y:S02]  /*a630*/  FSEL R5, R104, R51, P6 ;  /* 0x0000003368057208 */ /* 0x000fe40003000000 */
[----:B------:R-:W-:Y:S02]  /*a640*/  FSETP.GT.AND P6, PT, R100, R38, PT ;  /* 0x000000266400720b */ /* 0x000fe40003fc4000 */
[----:B------:R-:W-:Y:S01]  /*a650*/  @!P2 FSEL R104, R104, R5, P5 ;  /* 0x000000056868a208 */ /* 0x000fe20002800000 */
[----:B------:R-:W-:Y:S01]  /*a660*/  FFMA R37, R9, R37, R46 ;  /* 0x0000002509257223 */ /* 0x000fe2000000002e */
[C---:B------:R-:W-:Y:S02]  /*a670*/  FSETP.NAN.AND P5, PT, R100.reuse, R100, PT ;  /* 0x000000646400720b */ /* 0x040fe40003fa8000 */
[----:B------:R-:W-:Y:S02]  /*a680*/  FSEL R5, R100, R38, P6 ;  /* 0x0000002664057208 */ /* 0x000fe40003000000 */
[----:B------:R-:W-:-:S02]  /*a690*/  FSETP.GEU.AND P6, PT, R132, R39, PT ;  /* 0x000000278400720b */ /* 0x000fc40003fce000 */
[----:B------:R-:W-:Y:S02]  /*a6a0*/  @!P2 FSEL R100, R100, R5, P5 ;  /* 0x000000056464a208 */ /* 0x000fe40002800000 */
[C---:B------:R-:W-:Y:S02]  /*a6b0*/  FSETP.NAN.AND P5, PT, R132.reuse, R132, PT ;  /* 0x000000848400720b */ /* 0x040fe40003fa8000 */
[----:B------:R-:W-:Y:S02]  /*a6c0*/  FSEL R5, R132, R39, !P6 ;  /* 0x0000002784057208 */ /* 0x000fe40007000000 */
[----:B------:R-:W-:Y:S02]  /*a6d0*/  FSETP.GEU.AND P6, PT, R130, R37, PT ;  /* 0x000000258200720b */ /* 0x000fe40003fce000 */
[----:B------:R-:W-:Y:S02]  /*a6e0*/  @!P2 FSEL R132, R132, R5, P5 ;  /* 0x000000058484a208 */ /* 0x000fe40002800000 */
[----:B------:R-:W-:-:S02]  /*a6f0*/  FSETP.NAN.AND P5, PT, R130, R130, PT ;  /* 0x000000828200720b */ /* 0x000fc40003fa8000 */
[-C--:B------:R-:W-:Y:S02]  /*a700*/  FSEL R5, R130, R37.reuse, !P6 ;  /* 0x0000002582057208 */ /* 0x080fe40007000000 */
[----:B------:R-:W-:Y:S01]  /*a710*/  FSETP.GT.AND P6, PT, R106, R37, PT ;  /* 0x000000256a00720b */ /* 0x000fe20003fc4000 */
[----:B------:R-:W-:Y:S01]  /*a720*/  FFMA R36, R23, R63, R36 ;  /* 0x0000003f17247223 */ /* 0x000fe20000000024 */
[----:B------:R-:W-:Y:S02]  /*a730*/  @!P2 FSEL R130, R130, R5, P5 ;  /* 0x000000058282a208 */ /* 0x000fe40002800000 */
[C---:B------:R-:W-:Y:S02]  /*a740*/  FSETP.NAN.AND P5, PT, R106.reuse, R106, PT ;  /* 0x0000006a6a00720b */ /* 0x040fe40003fa8000 */
[----:B------:R-:W-:Y:S02]  /*a750*/  FSEL R5, R106, R37, P6 ;  /* 0x000000256a057208 */ /* 0x000fe40003000000 */
[----:B------:R-:W-:-:S02]  /*a760*/  FSETP.NAN.AND P6, PT, R137, R137, PT ;  /* 0x000000898900720b */ /* 0x000fc40003fc8000 */
[----:B------:R-:W-:Y:S02]  /*a770*/  IADD3 R23, R161, UR4, RZ ;  /* 0x00000004a1177c10 */ /* 0x000fe4000fffe0ff */
[----:B------:R-:W-:Y:S02]  /*a780*/  @!P2 FSEL R106, R106, R5, P5 ;  /* 0x000000056a6aa208 */ /* 0x000fe40002800000 */
[----:B------:R-:W-:Y:S02]  /*a790*/  @!P2 FSEL R137, R137, R4, P6 ;  /* 0x000000048989a208 */ /* 0x000fe40003000000 */
[----:B------:R-:W-:Y:S02]  /*a7a0*/  FSETP.GEU.AND P5, PT, R126, R36, PT ;  /* 0x000000247e00720b */ /* 0x000fe40003fae000 */
[----:B------:R-:W-:Y:S02]  /*a7b0*/  F2FP.BF16.PACK_AB R10, R17, R16 ;  /* 0x00000010110a723e */ /* 0x000fe400000010ff */
[----:B------:R-:W-:-:S02]  /*a7c0*/  FSETP.GT.AND P6, PT, R124, R39, PT ;  /* 0x000000277c00720b */ /* 0x000fc40003fc4000 */
[C---:B------:R-:W-:Y:S02]  /*a7d0*/  IADD3 R16, R23.reuse, 0x400, RZ ;  /* 0x0000040017107810 */ /* 0x040fe40007ffe0ff */
[----:B------:R-:W-:Y:S02]  /*a7e0*/  IADD3 R20, R23, 0x600, RZ ;  /* 0x0000060017147810 */ /* 0x000fe40007ffe0ff */
[----:B------:R-:W-:Y:S02]  /*a7f0*/  F2FP.BF16.PACK_AB R9, R15, R14 ;  /* 0x0000000e0f09723e */ /* 0x000fe400000010ff */
[----:B------:R-:W-:Y:S02]  /*a800*/  FSEL R13, R126, R36, !P5 ;  /* 0x000000247e0d7208 */ /* 0x000fe40006800000 */
[C---:B------:R-:W-:Y:S02]  /*a810*/  FSETP.NAN.AND P5, PT, R124.reuse, R124, PT ;  /* 0x0000007c7c00720b */ /* 0x040fe40003fa8000 */
[----:B------:R-:W-:Y:S01]  /*a820*/  FSEL R15, R124, R39, P6 ;  /* 0x000000277c0f7208 */ /* 0x000fe20003000000 */
[----:B------:R-:W-:Y:S01]  /*a830*/  IMAD.WIDE R16, R16, R81, c[0x0][0x1a8] ;  /* 0x00006a0010107625 */ /* 0x000fe200078e0251 */
[----:B------:R-:W-:-:S02]  /*a840*/  F2FP.BF16.PACK_AB R6, R57, R56 ;  /* 0x000000383906723e */ /* 0x000fc400000010ff */
[----:B------:R-:W-:Y:S01]  /*a850*/  F2FP.BF16.PACK_AB R7, R59, R58 ;  /* 0x0000003a3b07723e */ /* 0x000fe200000010ff */
[----:B------:R-:W-:Y:S01]  /*a860*/  IMAD.WIDE R20, R20, R81, c[0x0][0x1a8] ;  /* 0x00006a0014147625 */ /* 0x000fe200078e0251 */
[----:B------:R-:W-:Y:S02]  /*a870*/  F2FP.BF16.PACK_AB R4, R29, R28 ;  /* 0x0000001c1d04723e */ /* 0x000fe400000010ff */
[----:B------:R-:W-:Y:S02]  /*a880*/  F2FP.BF16.PACK_AB R5, R31, R30 ;  /* 0x0000001e1f05723e */ /* 0x000fe400000010ff */
[----:B------:R-:W-:Y:S02]  /*a890*/  F2FP.BF16.PACK_AB R11, R44, R25 ;  /* 0x000000192c0b723e */ /* 0x000fe400000010ff */
[----:B------:R-:W-:Y:S02]  /*a8a0*/  F2FP.BF16.PACK_AB R8, R24, R19 ;  /* 0x000000131808723e */ /* 0x000fe400000010ff */
[----:B------:R-:W-:-:S02]  /*a8b0*/  @!P2 FSEL R124, R124, R15, P5 ;  /* 0x0000000f7c7ca208 */ /* 0x000fc40002800000 */
[----:B------:R-:W-:Y:S01]  /*a8c0*/  FSETP.GT.AND P5, PT, R117, R36, PT ;  /* 0x000000247500720b */ /* 0x000fe20003fa4000 */
[----:B------:R-:W-:Y:S01]  /*a8d0*/  @!P1 STG.E.128 [R16.64], R4 ;  /* 0x0000000410009986 */ /* 0x000fe2000c101d14 */
[C---:B------:R-:W-:Y:S01]  /*a8e0*/  FSETP.NAN.AND P6, PT, R126.reuse, R126, PT ;  /* 0x0000007e7e00720b */ /* 0x040fe20003fc8000 */
[----:B------:R-:W-:Y:S02]  /*a8f0*/  UIADD3.X UR6, URZ, UR6, URZ, UP0, !UPT ;  /* 0x000000063f067290 */ /* 0x000fe400087fe43f */
[----:B------:R0:W-:Y:S01]  /*a900*/  @!P1 STG.E.128 [R20.64], R8 ;  /* 0x0000000814009986 */ /* 0x0001e2000c101d14 */
[----:B------:R-:W-:Y:S01]  /*a910*/  UISETP.GE.U32.AND UP0, UPT, UR5, 0x800, UPT ;  /* 0x000008000500788c */ /* 0x000fe2000bf06070 */
[----:B------:R-:W-:-:S03]  /*a920*/  @!P2 FSEL R126, R126, R13, P6 ;  /* 0x0000000d7e7ea208 */ /* 0x000fc60003000000 */
[----:B------:R-:W-:Y:S01]  /*a930*/  UISETP.GE.U32.AND.EX UP0, UPT, UR6, URZ, UPT, UP0 ;  /* 0x0000003f0600728c */ /* 0x000fe2000bf06100 */
[C---:B0-----:R-:W-:Y:S02]  /*a940*/  FSEL R8, R117.reuse, R36, P5 ;  /* 0x0000002475087208 */ /* 0x041fe40002800000 */
[----:B------:R-:W-:-:S04]  /*a950*/  FSETP.NAN.AND P5, PT, R117, R117, PT ;  /* 0x000000757500720b */ /* 0x000fc80003fa8000 */
[----:B------:R-:W-:Y:S02]  /*a960*/  @!P2 FSEL R117, R117, R8, P5 ;  /* 0x000000087575a208 */ /* 0x000fe40002800000 */
[----:B------:R-:W-:Y:S02]  /*a970*/  IADD3 R8, P6, R2, 0x800, RZ ;  /* 0x0000080002087810 */ /* 0x000fe40007fde0ff */
[----:B------:R-:W-:-:S03]  /*a980*/  FSETP.GT.AND P5, PT, R118, R33, PT ;  /* 0x000000217600720b */ /* 0x000fc60003fa4000 */
[----:B------:R-:W-:Y:S01]  /*a990*/  IMAD.X R11, RZ, RZ, R3, P6 ;  /* 0x000000ffff0b7224 */ /* 0x000fe200030e0603 */
[----:B------:R-:W-:Y:S02]  /*a9a0*/  PLOP3.LUT P6, PT, PT, PT, UP0, 0x40, 0x0 ;  /* 0x000000000000781c */ /* 0x000fe40003fce808 */
[C---:B------:R-:W-:Y:S02]  /*a9b0*/  IADD3 R22, R23.reuse, 0x1000, RZ ;  /* 0x0000100017167810 */ /* 0x040fe40007ffe0ff */
[----:B------:R-:W-:Y:S02]  /*a9c0*/  IADD3 R6, R23, 0x1200, RZ ;  /* 0x0000120017067810 */ /* 0x000fe40007ffe0ff */
[----:B------:R-:W-:Y:S01]  /*a9d0*/  FSEL R9, R118, R33, P5 ;  /* 0x0000002176097208 */ /* 0x000fe20002800000 */
[-C--:B------:R-:W-:Y:S01]  /*a9e0*/  IMAD.WIDE R4, R22, R81.reuse, c[0x0][0x1a8] ;  /* 0x00006a0016047625 */ /* 0x080fe200078e0251 */
[----:B------:R-:W-:Y:S02]  /*a9f0*/  FSETP.NAN.AND P5, PT, R118, R118, PT ;  /* 0x000000767600720b */ /* 0x000fe40003fa8000 */
[----:B------:R-:W-:Y:S01]  /*aa00*/  F2FP.BF16.PACK_AB R19, R67, R66 ;  /* 0x000000424313723e */ /* 0x000fe200000010ff */
[----:B------:R-:W-:Y:S01]  /*aa10*/  IMAD.WIDE R6, R6, R81, c[0x0][0x1a8] ;  /* 0x00006a0006067625 */ /* 0x000fe200078e0251 */
[----:B------:R-:W-:-:S02]  /*aa20*/  F2FP.BF16.PACK_AB R18, R18, R35 ;  /* 0x000000231212723e */ /* 0x000fc400000010ff */
[----:B------:R-:W-:Y:S02]  /*aa30*/  F2FP.BF16.PACK_AB R16, R26, R27 ;  /* 0x0000001b1a10723e */ /* 0x000fe400000010ff */
[----:B------:R-:W-:Y:S02]  /*aa40*/  F2FP.BF16.PACK_AB R17, R36, R33 ;  /* 0x000000212411723e */ /* 0x000fe400000010ff */
[----:B------:R-:W-:Y:S02]  /*aa50*/  F2FP.BF16.PACK_AB R13, R52, R47 ;  /* 0x0000002f340d723e */ /* 0x000fe400000010ff */
[----:B------:R-:W-:Y:S02]  /*aa60*/  F2FP.BF16.PACK_AB R12, R34, R45 ;  /* 0x0000002d220c723e */ /* 0x000fe400000010ff */
[----:B------:R-:W-:Y:S02]  /*aa70*/  F2FP.BF16.PACK_AB R15, R51, R38 ;  /* 0x00000026330f723e */ /* 0x000fe400000010ff */
[----:B------:R-:W-:-:S02]  /*aa80*/  F2FP.BF16.PACK_AB R14, R37, R39 ;  /* 0x00000027250e723e */ /* 0x000fc400000010ff */
[----:B------:R-:W-:Y:S01]  /*aa90*/  @!P2 FSEL R118, R118, R9, P5 ;  /* 0x000000097676a208 */ /* 0x000fe20002800000 */
[----:B------:R0:W-:Y:S01]  /*aaa0*/  @!P2 STG.E.128 [R4.64], R16 ;  /* 0x000000100400a986 */ /* 0x0001e2000c101d14 */
[----:B------:R-:W-:Y:S01]  /*aab0*/  IADD3 R68, P5, R68, 0x1000, RZ ;  /* 0x0000100044447810 */ /* 0x000fe20007fbe0ff */
[----:B------:R-:W-:Y:S02]  /*aac0*/  UMOV UR4, UR5 ;  /* 0x0000000500047c82 */ /* 0x000fe40008000000 */
[----:B------:R0:W-:Y:S02]  /*aad0*/  @!P2 STG.E.128 [R6.64], R12 ;  /* 0x0000000c0600a986 */ /* 0x0001e4000c101d14 */
[----:B------:R-:W-:Y:S01]  /*aae0*/  IMAD.X R69, RZ, RZ, R69, P5 ;  /* 0x000000ffff457224 */ /* 0x000fe200028e0645 */
[----:B------:R-:W-:Y:S01]  /*aaf0*/  @!P6 CALL.REL.NOINC `(.L_x_3) ;  /* 0x000000100000e944 */ /* 0x000fe20003c00000 */
[----:B------:R-:W-:Y:S05]  /*ab00*/  BRA `(.L_x_4) ;  /* 0xffffda9000007947 */ /* 0x000fea000383ffff */
.L_x_3:
[----:B------:R-:W-:Y:S01]  /*ab10*/  BAR.SYNC.DEFER_BLOCKING 0x0 ;  /* 0x0000000000007b1d */ /* 0x000fe20000010000 */
[C---:B------:R-:W-:Y:S02]  /*ab20*/  FSETP.NAN.AND P2, PT, R82.reuse, R82, PT ;  /* 0x000000525200720b */ /* 0x040fe40003f48000 */
[----:B------:R-:W-:-:S02]  /*ab30*/  FSETP.GEU.AND P5, PT, R82, R101, PT ;  /* 0x000000655200720b */ /* 0x000fc40003fae000 */
[----:B------:R-:W-:Y:S01]  /*ab40*/  FSEL R101, R82, R101, P2 ;  /* 0x0000006552657208 */ /* 0x000fe20001000000 */
[----:B------:R-:W-:Y:S01]  /*ab50*/  UMOV UR4, 0xfffffc00 ;  /* 0xfffffc0000047882 */ /* 0x000fe20000000000 */
[----:B------:R-:W-:Y:S01]  /*ab60*/  FSETP.NAN.AND P2, PT, R122, R122, PT ;  /* 0x0000007a7a00720b */ /* 0x000fe20003f48000 */
[----:B------:R-:W-:Y:S01]  /*ab70*/  UMOV UR5, 0xffffffff ;  /* 0xffffffff00057882 */ /* 0x000fe20000000000 */
[----:B------:R-:W-:Y:S02]  /*ab80*/  FSEL R82, R82, R101, !P5 ;  /* 0x0000006552527208 */ /* 0x000fe40006800000 */
[-C--:B------:R-:W-:Y:S02]  /*ab90*/  FSETP.GEU.AND P6, PT, R122, R103.reuse, PT ;  /* 0x000000677a00720b */ /* 0x080fe40003fce000 */
[----:B------:R-:W-:Y:S02]  /*aba0*/  FSETP.GEU.AND P5, PT, R82, R76, PT ;  /* 0x0000004c5200720b */ /* 0x000fe40003fae000 */
[----:B------:R-:W-:-:S04]  /*abb0*/  FSEL R103, R122, R103, P2 ;  /* 0x000000677a677208 */ /* 0x000fc80001000000 */
[----:B------:R-:W-:Y:S02]  /*abc0*/  FSEL R122, R122, R103, !P6 ;  /* 0x000000677a7a7208 */ /* 0x000fe40007000000 */
[----:B------:R-:W-:Y:S02]  /*abd0*/  FSETP.NAN.AND P6, PT, R82, R82, PT ;  /* 0x000000525200720b */ /* 0x000fe40003fc8000 */
[----:B------:R-:W-:-:S03]  /*abe0*/  FSETP.GEU.AND P2, PT, R122, R137, PT ;  /* 0x000000897a00720b */ /* 0x000fc60003f4e000 */
[----:B------:R-:W-:Y:S02]  /*abf0*/  @P5 FSEL R82, R82, R76, P6 ;  /* 0x0000004c52525208 */ /* 0x000fe40003000000 */
[----:B------:R-:W-:Y:S02]  /*ac00*/  FSETP.NAN.AND P6, PT, R122, R122, PT ;  /* 0x0000007a7a00720b */ /* 0x000fe40003fc8000 */
[----:B------:R-:W-:-:S06]  /*ac10*/  FSETP.GEU.AND P5, PT, R82, R74, PT ;  /* 0x0000004a5200720b */ /* 0x000fcc0003fae000 */
[----:B------:R-:W-:Y:S02]  /*ac20*/  @P2 FSEL R122, R122, R137, P6 ;  /* 0x000000897a7a2208 */ /* 0x000fe40003000000 */
        /* <DEDUP_REMOVED lines=72> */
[----:B------:R-:W-:-:S05]  /*b0b0*/  FSETP.NAN.AND P2, PT, R82, R82, PT ;  /* 0x000000525200720b */ /* 0x000fca0003f48000 */
[----:B------:R-:W-:Y:S02]  /*b0c0*/  @P5 FSEL R82, R82, R125, P2 ;  /* 0x0000007d52525208 */ /* 0x000fe40001000000 */
[C---:B------:R-:W-:Y:S02]  /*b0d0*/  FSETP.GEU.AND P5, PT, R122.reuse, R116, PT ;  /* 0x000000747a00720b */ /* 0x040fe40003fae000 */
[C---:B------:R-:W-:Y:S01]  /*b0e0*/  FSETP.NAN.AND P2, PT, R122.reuse, R122, PT ;  /* 0x0000007a7a00720b */ /* 0x040fe20003f48000 */
[----:B------:R-:W1:Y:S10]  /*b0f0*/  SHFL.BFLY PT, R3, R82, 0x10, 0x1f ;  /* 0x0e001f0052037f89 */ /* 0x000e7400000e0000 */
[----:B------:R-:W-:-:S02]  /*b100*/  @P5 FSEL R122, R122, R116, P2 ;  /* 0x000000747a7a5208 */ /* 0x000fc40001000000 */
[----:B------:R-:W-:-:S03]  /*b110*/  FSETP.NAN.AND P2, PT, R82, R82, PT ;  /* 0x000000525200720b */ /* 0x000fc60003f48000 */
[----:B0-----:R-:W0:Y:S01]  /*b120*/  SHFL.BFLY PT, R5, R122, 0x10, 0x1f ;  /* 0x0e001f007a057f89 */ /* 0x001e2200000e0000 */
[----:B-1----:R-:W-:-:S09]  /*b130*/  FSETP.GEU.AND P5, PT, R82, R3, PT ;  /* 0x000000035200720b */ /* 0x002fd20003fae000 */
[----:B------:R-:W-:Y:S02]  /*b140*/  @!P2 FSEL R82, R82, R3, !P5 ;  /* 0x000000035252a208 */ /* 0x000fe40006800000 */
[----:B------:R-:W-:-:S03]  /*b150*/  FSETP.NAN.AND P2, PT, R122, R122, PT ;  /* 0x0000007a7a00720b */ /* 0x000fc60003f48000 */
[----:B------:R-:W1:Y:S01]  /*b160*/  SHFL.BFLY PT, R3, R82, 0x8, 0x1f ;  /* 0x0d001f0052037f89 */ /* 0x000e6200000e0000 */
[----:B0-----:R-:W-:-:S09]  /*b170*/  FSETP.GEU.AND P5, PT, R122, R5, PT ;  /* 0x000000057a00720b */ /* 0x001fd20003fae000 */
[----:B------:R-:W-:Y:S02]  /*b180*/  @!P2 FSEL R122, R122, R5, !P5 ;  /* 0x000000057a7aa208 */ /* 0x000fe40006800000 */
[----:B------:R-:W-:-:S03]  /*b190*/  FSETP.NAN.AND P2, PT, R82, R82, PT ;  /* 0x000000525200720b */ /* 0x000fc60003f48000 */
[----:B------:R-:W0:Y:S01]  /*b1a0*/  SHFL.BFLY PT, R5, R122, 0x8, 0x1f ;  /* 0x0d001f007a057f89 */ /* 0x000e2200000e0000 */
[----:B-1----:R-:W-:-:S13]  /*b1b0*/  FSETP.GEU.AND P5, PT, R82, R3, PT ;  /* 0x000000035200720b */ /* 0x002fda0003fae000 */
[----:B------:R-:W-:Y:S02]  /*b1c0*/  @P5 FSEL R82, R82, R3, P2 ;  /* 0x0000000352525208 */ /* 0x000fe40001000000 */
[CC--:B0-----:R-:W-:Y:S02]  /*b1d0*/  FSETP.GEU.AND P5, PT, R122.reuse, R5.reuse, PT ;  /* 0x000000057a00720b */ /* 0x0c1fe40003fae000 */
[C---:B------:R-:W-:Y:S01]  /*b1e0*/  FSETP.NAN.AND P2, PT, R122.reuse, R122, PT ;  /* 0x0000007a7a00720b */ /* 0x040fe20003f48000 */
[----:B------:R-:W0:Y:S10]  /*b1f0*/  SHFL.BFLY PT, R3, R82, 0x4, 0x1f ;  /* 0x0c801f0052037f89 */ /* 0x000e3400000e0000 */
[----:B------:R-:W-:-:S02]  /*b200*/  @P5 FSEL R122, R122, R5, P2 ;  /* 0x000000057a7a5208 */ /* 0x000fc40001000000 */
[C---:B------:R-:W-:Y:S02]  /*b210*/  FSETP.NAN.AND P5, PT, R82.reuse, R82, PT ;  /* 0x000000525200720b */ /* 0x040fe40003fa8000 */
[----:B------:R-:W-:Y:S01]  /*b220*/  FSETP.NAN.AND P2, PT, R119, R119, PT ;  /* 0x000000777700720b */ /* 0x000fe20003f48000 */
[----:B------:R-:W1:Y:S01]  /*b230*/  SHFL.BFLY PT, R5, R122, 0x4, 0x1f ;  /* 0x0c801f007a057f89 */ /* 0x000e6200000e0000 */
[----:B0-----:R-:W-:-:S13]  /*b240*/  FSETP.GEU.AND P6, PT, R82, R3, PT ;  /* 0x000000035200720b */ /* 0x001fda0003fce000 */
[----:B------:R-:W-:Y:S02]  /*b250*/  @P6 FSEL R82, R82, R3, P5 ;  /* 0x0000000352526208 */ /* 0x000fe40002800000 */
[CC--:B------:R-:W-:Y:S02]  /*b260*/  FSETP.GT.AND P5, PT, R119.reuse, R138.reuse, PT ;  /* 0x0000008a7700720b */ /* 0x0c0fe40003fa4000 */
[----:B------:R-:W-:Y:S01]  /*b270*/  FSEL R138, R119, R138, P2 ;  /* 0x0000008a778a7208 */ /* 0x000fe20001000000 */
[----:B------:R-:W0:Y:S01]  /*b280*/  SHFL.BFLY PT, R3, R82, 0x2, 0x1f ;  /* 0x0c401f0052037f89 */ /* 0x000e2200000e0000 */
[----:B------:R-:W-:Y:S02]  /*b290*/  FSETP.NAN.AND P6, PT, R133, R133, PT ;  /* 0x000000858500720b */ /* 0x000fe40003fc8000 */
[----:B-1----:R-:W-:Y:S02]  /*b2a0*/  FSETP.GEU.AND P2, PT, R122, R5, PT ;  /* 0x000000057a00720b */ /* 0x002fe40003f4e000 */
[----:B------:R-:W-:-:S02]  /*b2b0*/  FSEL R119, R119, R138, P5 ;  /* 0x0000008a77777208 */ /* 0x000fc40002800000 */
[CC--:B------:R-:W-:Y:S02]  /*b2c0*/  FSETP.GT.AND P5, PT, R133.reuse, R120.reuse, PT ;  /* 0x000000788500720b */ /* 0x0c0fe40003fa4000 */
[----:B------:R-:W-:Y:S02]  /*b2d0*/  FSEL R120, R133, R120, P6 ;  /* 0x0000007885787208 */ /* 0x000fe40003000000 */
[----:B------:R-:W-:Y:S02]  /*b2e0*/  FSETP.GT.AND P6, PT, R119, R83, PT ;  /* 0x000000537700720b */ /* 0x000fe40003fc4000 */
[----:B------:R-:W-:Y:S02]  /*b2f0*/  FSEL R133, R133, R120, P5 ;  /* 0x0000007885857208 */ /* 0x000fe40002800000 */
[----:B------:R-:W-:-:S04]  /*b300*/  FSETP.NAN.AND P5, PT, R122, R122, PT ;  /* 0x0000007a7a00720b */ /* 0x000fc80003fa8000 */
[----:B------:R-:W-:Y:S02]  /*b310*/  @P2 FSEL R122, R122, R5, P5 ;  /* 0x000000057a7a2208 */ /* 0x000fe40002800000 */
[----:B------:R-:W-:Y:S02]  /*b320*/  FSETP.GT.AND P2, PT, R133, R118, PT ;  /* 0x000000768500720b */ /* 0x000fe40003f44000 */
[C---:B------:R-:W-:Y:S01]  /*b330*/  FSETP.NAN.AND P5, PT, R119.reuse, R119, PT ;  /* 0x000000777700720b */ /* 0x040fe20003fa8000 */
[----:B------:R-:W-:Y:S03]  /*b340*/  SHFL.BFLY PT, R5, R122, 0x2, 0x1f ;  /* 0x0c401f007a057f89 */ /* 0x000fe600000e0000 */
[----:B------:R-:W-:Y:S02]  /*b350*/  @!P6 FSEL R119, R119, R83, P5 ;  /* 0x000000537777e208 */ /* 0x000fe40002800000 */
[----:B------:R-:W-:-:S02]  /*b360*/  FSETP.NAN.AND P6, PT, R133, R133, PT ;  /* 0x000000858500720b */ /* 0x000fc40003fc8000 */
[----:B------:R-:W-:-:S03]  /*b370*/  FSETP.GT.AND P5, PT, R119, R87, PT ;  /* 0x000000577700720b */ /* 0x000fc60003fa4000 */
[----:B------:R-:W-:Y:S02]  /*b380*/  @!P2 FSEL R133, R133, R118, P6 ;  /* 0x000000768585a208 */ /* 0x000fe40003000000 */
[----:B------:R-:W-:Y:S02]  /*b390*/  FSETP.NAN.AND P6, PT, R119, R119, PT ;  /* 0x000000777700720b */ /* 0x000fe40003fc8000 */
[----:B------:R-:W-:-:S06]  /*b3a0*/  FSETP.GT.AND P2, PT, R133, R117, PT ;  /* 0x000000758500720b */ /* 0x000fcc0003f44000 */
[----:B------:R-:W-:Y:S02]  /*b3b0*/  @!P5 FSEL R119, R119, R87, P6 ;  /* 0x000000577777d208 */ /* 0x000fe40003000000 */
[----:B------:R-:W-:Y:S02]  /*b3c0*/  FSETP.NAN.AND P6, PT, R133, R133, PT ;  /* 0x000000858500720b */ /* 0x000fe40003fc8000 */
        /* <DEDUP_REMOVED lines=71> */
[C---:B------:R-:W-:Y:S02]  /*b840*/  FSETP.NAN.AND P5, PT, R133.reuse, R133, PT ;  /* 0x000000858500720b */ /* 0x040fe40003fa8000 */
[C---:B0-----:R-:W-:Y:S01]  /*b850*/  FSETP.GEU.AND P6, PT, R82.reuse, R3, PT ;  /* 0x000000035200720b */ /* 0x041fe20003fce000 */
[----:B------:R-:W0:Y:S02]  /*b860*/  SHFL.BFLY PT, R4, R119, 0x10, 0x1f ;  /* 0x0e001f0077047f89 */ /* 0x000e2400000e0000 */
[----:B------:R-:W-:Y:S02]  /*b870*/  @!P2 FSEL R133, R133, R104, P5 ;  /* 0x000000688585a208 */ /* 0x000fe40002800000 */
[----:B------:R-:W-:Y:S02]  /*b880*/  FSETP.NAN.AND P5, PT, R119, R119, PT ;  /* 0x000000777700720b */ /* 0x000fe40003fa8000 */
[C---:B------:R-:W-:Y:S01]  /*b890*/  FSETP.NAN.AND P2, PT, R82.reuse, R82, PT ;  /* 0x000000525200720b */ /* 0x040fe20003f48000 */
[----:B------:R-:W1:Y:S05]  /*b8a0*/  SHFL.BFLY PT, R6, R133, 0x10, 0x1f ;  /* 0x0e001f0085067f89 */ /* 0x000e6a00000e0000 */
[----:B------:R-:W-:-:S02]  /*b8b0*/  @P6 FSEL R82, R82, R3, P2 ;  /* 0x0000000352526208 */ /* 0x000fc40001000000 */
[----:B------:R-:W-:-:S03]  /*b8c0*/  FSETP.NAN.AND P2, PT, R133, R133, PT ;  /* 0x000000858500720b */ /* 0x000fc60003f48000 */
[----:B------:R-:W2:Y:S01]  /*b8d0*/  SHFL.BFLY PT, R3, R82, 0x1, 0x1f ;  /* 0x0c201f0052037f89 */ /* 0x000ea200000e0000 */
[----:B0-----:R-:W-:-:S04]  /*b8e0*/  FSETP.GT.AND P6, PT, R119, R4, PT ;  /* 0x000000047700720b */ /* 0x001fc80003fc4000 */
[----:B------:R-:W-:Y:S02]  /*b8f0*/  @!P5 FSEL R119, R119, R4, P6 ;  /* 0x000000047777d208 */ /* 0x000fe40003000000 */
[C---:B------:R-:W-:Y:S02]  /*b900*/  FSETP.GEU.AND P5, PT, R122.reuse, R5, PT ;  /* 0x000000057a00720b */ /* 0x040fe40003fae000 */
[CC--:B-1----:R-:W-:Y:S01]  /*b910*/  FSETP.GT.AND P6, PT, R133.reuse, R6.reuse, PT ;  /* 0x000000068500720b */ /* 0x0c2fe20003fc4000 */
[----:B------:R-:W0:Y:S03]  /*b920*/  SHFL.BFLY PT, R4, R119, 0x8, 0x1f ;  /* 0x0d001f0077047f89 */ /* 0x000e2600000e0000 */
[----:B------:R-:W-:Y:S02]  /*b930*/  @!P2 FSEL R133, R133, R6, P6 ;  /* 0x000000068585a208 */ /* 0x000fe40003000000 */
[----:B------:R-:W-:-:S03]  /*b940*/  FSETP.NAN.AND P2, PT, R122, R122, PT ;  /* 0x0000007a7a00720b */ /* 0x000fc60003f48000 */
[----:B------:R-:W1:Y:S01]  /*b950*/  SHFL.BFLY PT, R6, R133, 0x8, 0x1f ;  /* 0x0d001f0085067f89 */ /* 0x000e6200000e0000 */
[----:B--2---:R-:W-:Y:S02]  /*b960*/  FSETP.GEU.AND P6, PT, R82, R3, PT ;  /* 0x000000035200720b */ /* 0x004fe40003fce000 */
[----:B------:R-:W-:Y:S02]  /*b970*/  @P5 FSEL R122, R122, R5, P2 ;  /* 0x000000057a7a5208 */ /* 0x000fe40001000000 */
[----:B------:R-:W-:-:S03]  /*b980*/  FSETP.NAN.AND P5, PT, R82, R82, PT ;  /* 0x000000525200720b */ /* 0x000fc60003fa8000 */
[----:B------:R-:W2:Y:S06]  /*b990*/  SHFL.BFLY PT, R5, R122, 0x1, 0x1f ;  /* 0x0c201f007a057f89 */ /* 0x000eac00000e0000 */
[----:B------:R-:W-:Y:S02]  /*b9a0*/  @P6 SEL R82, R82, R3, P5 ;  /* 0x0000000352526207 */ /* 0x000fe40002800000 */
[C---:B0-----:R-:W-:Y:S02]  /*b9b0*/  FSETP.GT.AND P2, PT, R119.reuse, R4, PT ;  /* 0x000000047700720b */ /* 0x041fe40003f44000 */
[----:B------:R-:W-:Y:S01]  /*b9c0*/  FSETP.NAN.AND P6, PT, R119, R119, PT ;  /* 0x000000777700720b */ /* 0x000fe20003fc8000 */
[----:B------:R-:W-:Y:S01]  /*b9d0*/  @!P3 STS [R70], R82 ;  /* 0x000000524600b388 */ /* 0x000fe20000000800 */
[----:B-1----:R-:W-:-:S09]  /*b9e0*/  FSETP.GT.AND P5, PT, R133, R6, PT ;  /* 0x000000068500720b */ /* 0x002fd20003fa4000 */
[----:B------:R-:W-:Y:S02]  /*b9f0*/  @!P2 FSEL R119, R119, R4, P6 ;  /* 0x000000047777a208 */ /* 0x000fe40003000000 */
[C---:B------:R-:W-:Y:S02]  /*ba00*/  FSETP.NAN.AND P6, PT, R133.reuse, R133, PT ;  /* 0x000000858500720b */ /* 0x040fe40003fc8000 */
[C---:B--2---:R-:W-:Y:S01]  /*ba10*/  FSETP.GEU.AND P2, PT, R122.reuse, R5, PT ;  /* 0x000000057a00720b */ /* 0x044fe20003f4e000 */
[----:B------:R-:W0:Y:S01]  /*ba20*/  SHFL.BFLY PT, R4, R119, 0x4, 0x1f ;  /* 0x0c801f0077047f89 */ /* 0x000e2200000e0000 */
[----:B------:R-:W-:Y:S02]  /*ba30*/  @!P5 FSEL R133, R133, R6, P6 ;  /* 0x000000068585d208 */ /* 0x000fe40003000000 */
[C---:B------:R-:W-:Y:S02]  /*ba40*/  FSETP.NAN.AND P5, PT, R122.reuse, R122, PT ;  /* 0x0000007a7a00720b */ /* 0x040fe40003fa8000 */
[----:B------:R-:W-:Y:S01]  /*ba50*/  FSETP.NAN.AND P6, PT, R119, R119, PT ;  /* 0x000000777700720b */ /* 0x000fe20003fc8000 */
[----:B------:R-:W1:Y:S06]  /*ba60*/  SHFL.BFLY PT, R6, R133, 0x4, 0x1f ;  /* 0x0c801f0085067f89 */ /* 0x000e6c00000e0000 */
[----:B------:R-:W-:-:S05]  /*ba70*/  @P2 SEL R122, R122, R5, P5 ;  /* 0x000000057a7a2207 */ /* 0x000fca0002800000 */
[----:B------:R-:W-:Y:S04]  /*ba80*/  @!P3 STS [R70+0x8], R122 ;  /* 0x0000087a4600b388 */ /* 0x000fe80000000800 */
[----:B------:R-:W-:Y:S01]  /*ba90*/  BAR.SYNC.DEFER_BLOCKING 0x0 ;  /* 0x0000000000007b1d */ /* 0x000fe20000010000 */
[----:B0-----:R-:W-:Y:S02]  /*baa0*/  FSETP.GT.AND P5, PT, R119, R4, PT ;  /* 0x000000047700720b */ /* 0x001fe40003fa4000 */
[----:B-1----:R-:W-:-:S11]  /*bab0*/  FSETP.GT.AND P2, PT, R133, R6, PT ;  /* 0x000000068500720b */ /* 0x002fd60003f44000 */
[----:B------:R-:W-:Y:S02]  /*bac0*/  @!P5 FSEL R119, R119, R4, P6 ;  /* 0x000000047777d208 */ /* 0x000fe40003000000 */
[----:B------:R-:W-:Y:S02]  /*bad0*/  FSETP.NAN.AND P5, PT, R133, R133, PT ;  /* 0x000000858500720b */ /* 0x000fe40003fa8000 */
[----:B------:R-:W-:Y:S01]  /*bae0*/  FSETP.NAN.AND P6, PT, R119, R119, PT ;  /* 0x000000777700720b */ /* 0x000fe20003fc8000 */
[----:B------:R-:W0:Y:S01]  /*baf0*/  SHFL.BFLY PT, R4, R119, 0x2, 0x1f ;  /* 0x0c401f0077047f89 */ /* 0x000e2200000e0000 */
[----:B------:R-:W-:-:S03]  /*bb00*/  @!P2 FSEL R133, R133, R6, P5 ;  /* 0x000000068585a208 */ /* 0x000fc60002800000 */
[----:B------:R-:W-:Y:S04]  /*bb10*/  @!P4 LDS R2, [R0.X4] ;  /* 0x000000000002c984 */ /* 0x000fe80000004800 */
[----:B------:R-:W1:Y:S01]  /*bb20*/  SHFL.BFLY PT, R6, R133, 0x2, 0x1f ;  /* 0x0c401f0085067f89 */ /* 0x000e6200000e0000 */
[----:B0-----:R-:W-:Y:S02]  /*bb30*/  FSETP.GT.AND P5, PT, R119, R4, PT ;  /* 0x000000047700720b */ /* 0x001fe40003fa4000 */
[----:B-1----:R-:W-:-:S11]  /*bb40*/  FSETP.GT.AND P2, PT, R133, R6, PT ;  /* 0x000000068500720b */ /* 0x002fd60003f44000 */
[----:B------:R-:W-:Y:S02]  /*bb50*/  @!P5 FSEL R119, R119, R4, P6 ;  /* 0x000000047777d208 */ /* 0x000fe40003000000 */
[C---:B------:R-:W-:Y:S01]  /*bb60*/  FSETP.NAN.AND P5, PT, R133.reuse, R133, PT ;  /* 0x000000858500720b */ /* 0x040fe20003fa8000 */
[----:B------:R-:W0:Y:S03]  /*bb70*/  SHFL.BFLY PT, R3, R2, 0x1, 0x1f ;  /* 0x0c201f0002037f89 */ /* 0x000e2600000e0000 */
[----:B------:R-:W-:-:S05]  /*bb80*/  @!P2 FSEL R133, R133, R6, P5 ;  /* 0x000000068585a208 */ /* 0x000fca0002800000 */
[----:B------:R-:W1:Y:S01]  /*bb90*/  SHFL.BFLY PT, R6, R133, 0x1, 0x1f ;  /* 0x0c201f0085067f89 */ /* 0x000e6200000e0000 */
[----:B0-----:R-:W-:-:S04]  /*bba0*/  FSETP.GEU.AND P6, PT, R2, R3, PT ;  /* 0x000000030200720b */ /* 0x001fc80003fce000 */
[C---:B------:R-:W-:Y:S02]  /*bbb0*/  SEL R3, R2.reuse, R3, !P6 ;  /* 0x0000000302037207 */ /* 0x040fe40007000000 */
[C---:B------:R-:W-:Y:S02]  /*bbc0*/  FSETP.NAN.AND P6, PT, R2.reuse, R2, PT ;  /* 0x000000020200720b */ /* 0x040fe40003fc8000 */
[----:B-1----:R-:W-:Y:S02]  /*bbd0*/  FSETP.GT.AND P2, PT, R133, R6, PT ;  /* 0x000000068500720b */ /* 0x002fe40003f44000 */
[----:B------:R-:W-:Y:S02]  /*bbe0*/  SEL R3, R2, R3, P6 ;  /* 0x0000000302037207 */ /* 0x000fe40003000000 */
[----:B------:R-:W0:Y:S01]  /*bbf0*/  SHFL.BFLY PT, R2, R119, 0x1, 0x1f ;  /* 0x0c201f0077027f89 */ /* 0x000e2200000e0000 */
[----:B------:R-:W-:-:S03]  /*bc00*/  FSETP.NAN.AND P6, PT, R119, R119, PT ;  /* 0x000000777700720b */ /* 0x000fc60003fc8000 */
[----:B------:R-:W-:Y:S04]  /*bc10*/  @P0 STS [R0.X4], R3 ;  /* 0x0000000300000388 */ /* 0x000fe80000004800 */
[----:B------:R-:W-:Y:S01]  /*bc20*/  BAR.SYNC.DEFER_BLOCKING 0x0 ;  /* 0x0000000000007b1d */ /* 0x000fe20000010000 */
[----:B0-----:R-:W-:-:S05]  /*bc30*/  FSETP.GT.AND P5, PT, R119, R2, PT ;  /* 0x000000027700720b */ /* 0x001fca0003fa4000 */
[----:B------:R-:W-:Y:S04]  /*bc40*/  LDS R4, [RZ] ;  /* 0x00000000ff047984 */ /* 0x000fe80000000800 */
[----:B------:R-:W0:Y:S04]  /*bc50*/  LDS R5, [0x8] ;  /* 0x00000800ff057984 */ /* 0x000e280000000800 */
[----:B------:R-:W-:Y:S01]  /*bc60*/  @!P5 SEL R119, R119, R2, P6 ;  /* 0x000000027777d207 */ /* 0x000fe20003000000 */
[----:B------:R-:W-:Y:S01]  /*bc70*/  BAR.SYNC.DEFER_BLOCKING 0x0 ;  /* 0x0000000000007b1d */ /* 0x000fe20000010000 */
[----:B------:R-:W-:-:S04]  /*bc80*/  FSETP.NAN.AND P5, PT, R133, R133, PT ;  /* 0x000000858500720b */ /* 0x000fc80003fa8000 */
[----:B------:R-:W-:Y:S01]  /*bc90*/  @!P2 SEL R133, R133, R6, P5 ;  /* 0x000000068585a207 */ /* 0x000fe20002800000 */
[----:B0-----:R-:W-:Y:S04]  /*bca0*/  STS.64 [RZ], R4 ;  /* 0x00000004ff007388 */ /* 0x001fe80000000a00 */
[----:B------:R-:W-:Y:S06]  /*bcb0*/  BAR.SYNC.DEFER_BLOCKING 0x0 ;  /* 0x0000000000007b1d */ /* 0x000fec0000010000 */
[----:B------:R-:W-:Y:S04]  /*bcc0*/  LDS R2, [R71.X4] ;  /* 0x0000000047027984 */ /* 0x000fe80000004800 */
[----:B------:R-:W-:Y:S06]  /*bcd0*/  BAR.SYNC.DEFER_BLOCKING 0x0 ;  /* 0x0000000000007b1d */ /* 0x000fec0000010000 */
[----:B------:R-:W-:Y:S04]  /*bce0*/  @!P3 STS [R70], R119 ;  /* 0x000000774600b388 */ /* 0x000fe80000000800 */
[----:B------:R-:W-:Y:S04]  /*bcf0*/  @!P3 STS [R70+0x8], R133 ;  /* 0x000008854600b388 */ /* 0x000fe80000000800 */
[----:B------:R-:W-:Y:S06]  /*bd00*/  BAR.SYNC.DEFER_BLOCKING 0x0 ;  /* 0x0000000000007b1d */ /* 0x000fec0000010000 */
[----:B------:R-:W0:Y:S04]  /*bd10*/  @!P4 LDS R7, [R0.X4] ;  /* 0x000000000007c984 */ /* 0x000e280000004800 */
[----:B0-----:R-:W0:Y:S01]  /*bd20*/  SHFL.BFLY PT, R6, R7, 0x1, 0x1f ;  /* 0x0c201f0007067f89 */ /* 0x001e2200000e0000 */
[----:B------:R-:W-:-:S02]  /*bd30*/  FSETP.NAN.AND P3, PT, R7, R7, PT ;  /* 0x000000070700720b */ /* 0x000fc40003f68000 */
[----:B0-----:R-:W-:-:S04]  /*bd40*/  FSETP.GT.AND P2, PT, R7, R6, PT ;  /* 0x000000060700720b */ /* 0x001fc80003f44000 */
[----:B------:R-:W-:-:S04]  /*bd50*/  SEL R6, R7, R6, P2 ;  /* 0x0000000607067207 */ /* 0x000fc80001000000 */
[----:B------:R-:W-:-:S05]  /*bd60*/  SEL R3, R7, R6, P3 ;  /* 0x0000000607037207 */ /* 0x000fca0001800000 */
[----:B------:R-:W-:Y:S04]  /*bd70*/  @P0 STS [R0.X4], R3 ;  /* 0x0000000300000388 */ /* 0x000fe80000004800 */
[----:B------:R-:W-:Y:S01]  /*bd80*/  BAR.SYNC.DEFER_BLOCKING 0x0 ;  /* 0x0000000000007b1d */ /* 0x000fe20000010000 */
[----:B------:R-:W-:-:S04]  /*bd90*/  FSETP.GE.AND P0, PT, R4, RZ, PT ;  /* 0x000000ff0400720b */ /* 0x000fc80003f06000 */
[----:B------:R-:W-:Y:S02]  /*bda0*/  FSEL R4, R4, RZ, !P0 ;  /* 0x000000ff04047208 */ /* 0x000fe40004000000 */
[----:B------:R-:W-:-:S03]  /*bdb0*/  FSETP.GE.AND P0, PT, R5, RZ, PT ;  /* 0x000000ff0500720b */ /* 0x000fc60003f06000 */
[----:B------:R-:W-:Y:S01]  /*bdc0*/  FADD R4, RZ, -R4 ;  /* 0x80000004ff047221 */ /* 0x000fe20000000000 */
[----:B------:R-:W-:-:S04]  /*bdd0*/  FSEL R5, R5, RZ, !P0 ;  /* 0x000000ff05057208 */ /* 0x000fc80004000000 */
[----:B------:R-:W-:Y:S01]  /*bde0*/  FSETP.NAN.AND P2, PT, R4, R4, PT ;  /* 0x000000040400720b */ /* 0x000fe20003f48000 */
[----:B------:R-:W-:-:S05]  /*bdf0*/  FADD R5, RZ, -R5 ;  /* 0x80000005ff057221 */ /* 0x000fca0000000000 */
[----:B------:R-:W-:Y:S01]  /*be00*/  FSETP.NAN.AND P3, PT, R5, R5, PT ;  /* 0x000000050500720b */ /* 0x000fe20003f68000 */
[----:B------:R-:W0:Y:S04]  /*be10*/  LDS R8, [RZ] ;  /* 0x00000000ff087984 */ /* 0x000e280000000800 */
[----:B------:R-:W1:Y:S04]  /*be20*/  LDS R9, [0x8] ;  /* 0x00000800ff097984 */ /* 0x000e680000000800 */
[----:B------:R-:W-:Y:S01]  /*be30*/  BAR.SYNC.DEFER_BLOCKING 0x0 ;  /* 0x0000000000007b1d */ /* 0x000fe20000010000 */
[----:B0-----:R-:W-:-:S05]  /*be40*/  FSETP.GTU.AND P0, PT, R8, RZ, PT ;  /* 0x000000ff0800720b */ /* 0x001fca0003f0c000 */
[----:B-1----:R-:W-:Y:S01]  /*be50*/  STS.64 [RZ], R8 ;  /* 0x00000008ff007388 */ /* 0x002fe20000000a00 */
[----:B------:R-:W-:-:S03]  /*be60*/  FSEL R3, R8, RZ, P0 ;  /* 0x000000ff08037208 */ /* 0x000fc60000000000 */
[----:B------:R-:W-:Y:S01]  /*be70*/  BAR.SYNC.DEFER_BLOCKING 0x0 ;  /* 0x0000000000007b1d */ /* 0x000fe20000010000 */
[C---:B------:R-:W-:Y:S02]  /*be80*/  FSETP.GTU.AND P4, PT, R9.reuse, RZ, PT ;  /* 0x000000ff0900720b */ /* 0x040fe40003f8c000 */
[CC--:B------:R-:W-:Y:S02]  /*be90*/  FSETP.GT.AND P0, PT, R4.reuse, R3.reuse, PT ;  /* 0x000000030400720b */ /* 0x0c0fe40003f04000 */
[----:B------:R-:W-:Y:S02]  /*bea0*/  FSEL R6, R9, RZ, P4 ;  /* 0x000000ff09067208 */ /* 0x000fe40002000000 */
[----:B------:R-:W-:Y:S02]  /*beb0*/  @!P2 FSEL R4, R4, R3, P0 ;  /* 0x000000030404a208 */ /* 0x000fe40000000000 */
[----:B------:R-:W-:-:S03]  /*bec0*/  FSETP.GT.AND P0, PT, R5, R6, PT ;  /* 0x000000060500720b */ /* 0x000fc60003f04000 */
[----:B------:R-:W-:Y:S01]  /*bed0*/  FMUL R4, R4, 0.0078740157186985015869 ;  /* 0x3c01020404047820 */ /* 0x000fe20000400000 */
[----:B------:R-:W-:Y:S01]  /*bee0*/  @!P3 FSEL R5, R5, R6, P0 ;  /* 0x000000060505b208 */ /* 0x000fe20000000000 */
[----:B------:R-:W-:-:S03]  /*bef0*/  IMAD.MOV.U32 R6, RZ, RZ, 0x3e800000 ;  /* 0x3e800000ff067424 */ /* 0x000fc600078e00ff */
[C---:B------:R-:W-:Y:S01]  /*bf00*/  FSETP.GT.AND P0, PT, R4.reuse, 9.9999997473787516356e-06, PT ;  /* 0x3727c5ac0400780b */ /* 0x040fe20003f04000 */
[----:B------:R-:W-:Y:S01]  /*bf10*/  FMUL R5, R5, 0.0078740157186985015869 ;  /* 0x3c01020405057820 */ /* 0x000fe20000400000 */
[----:B------:R-:W-:-:S04]  /*bf20*/  FSETP.NAN.AND P2, PT, R4, R4, PT ;  /* 0x000000040400720b */ /* 0x000fc80003f48000 */
[C---:B------:R-:W-:Y:S01]  /*bf30*/  FSETP.GT.AND P3, PT, R5.reuse, 9.9999997473787516356e-06, PT ;  /* 0x3727c5ac0500780b */ /* 0x040fe20003f64000 */
[----:B------:R-:W0:Y:S06]  /*bf40*/  LDS R71, [R71.X4] ;  /* 0x0000000047477984 */ /* 0x000e2c0000004800 */
[----:B------:R-:W-:Y:S02]  /*bf50*/  @!P0 FSEL R4, R4, 9.9999997473787516356e-06, P2 ;  /* 0x3727c5ac04048808 */ /* 0x000fe40001000000 */
[----:B------:R-:W-:Y:S02]  /*bf60*/  FSETP.NAN.AND P0, PT, R5, R5, PT ;  /* 0x000000050500720b */ /* 0x000fe40003f08000 */
[----:B------:R-:W-:-:S02]  /*bf70*/  FSETP.GT.AND P2, PT, |R4|, 8.50705917302346158658e+37, PT ;  /* 0x7e8000000400780b */ /* 0x000fc40003f44200 */
[----:B------:R-:W-:Y:S02]  /*bf80*/  @!P3 FSEL R5, R5, 9.9999997473787516356e-06, P0 ;  /* 0x3727c5ac0505b808 */ /* 0x000fe40000000000 */
[----:B------:R-:W-:Y:S02]  /*bf90*/  LOP3.LUT P0, RZ, R0, 0x3e, RZ, 0xc0, !PT ;  /* 0x0000003e00ff7812 */ /* 0x000fe4000780c0ff */
[C---:B------:R-:W-:Y:S02]  /*bfa0*/  FSETP.GT.AND P3, PT, |R5|.reuse, 8.50705917302346158658e+37, PT ;  /* 0x7e8000000500780b */ /* 0x040fe40003f64200 */
[----:B------:R-:W-:Y:S02]  /*bfb0*/  FSETP.GEU.AND P4, PT, |R4|, 1.175494350822287508e-38, PT ;  /* 0x008000000400780b */ /* 0x000fe40003f8e200 */
[----:B------:R-:W-:Y:S02]  /*bfc0*/  FSETP.GEU.AND P5, PT, |R5|, 1.175494350822287508e-38, PT ;  /* 0x008000000500780b */ /* 0x000fe40003fae200 */
[----:B------:R-:W-:Y:S01]  /*bfd0*/  ISETP.LT.AND P0, PT, R170, 0x200, !P0 ;  /* 0x00000200aa00780c */ /* 0x000fe20004701270 */
[----:B------:R-:W-:Y:S01]  /*bfe0*/  @P2 FMUL R4, R4, 0.25 ;  /* 0x3e80000004042820 */ /* 0x000fe20000400000 */
[----:B------:R-:W-:-:S02]  /*bff0*/  FSEL R7, R6, 1, P2 ;  /* 0x3f80000006077808 */ /* 0x000fc40001000000 */
[----:B------:R-:W-:-:S03]  /*c000*/  FSEL R6, R6, 1, P3 ;  /* 0x3f80000006067808 */ /* 0x000fc60001800000 */
[----:B------:R-:W-:Y:S02]  /*c010*/  @P3 FMUL R5, R5, 0.25 ;  /* 0x3e80000005053820 */ /* 0x000fe40000400000 */
[----:B------:R-:W-:Y:S01]  /*c020*/  @!P4 FMUL R4, R4, 16777216 ;  /* 0x4b8000000404c820 */ /* 0x000fe20000400000 */
[----:B------:R-:W-:Y:S01]  /*c030*/  @!P4 FMUL R7, R7, 16777216 ;  /* 0x4b8000000707c820 */ /* 0x000fe20000400000 */
[----:B------:R-:W-:Y:S01]  /*c040*/  @!P5 FMUL R5, R5, 16777216 ;  /* 0x4b8000000505d820 */ /* 0x000fe20000400000 */
[----:B------:R-:W-:-:S03]  /*c050*/  @!P5 FMUL R6, R6, 16777216 ;  /* 0x4b8000000606d820 */ /* 0x000fc60000400000 */
[----:B------:R-:W1:Y:S01]  /*c060*/  MUFU.RCP R4, R4 ;  /* 0x0000000400047308 */ /* 0x000e620000001000 */
[----:B0-----:R-:W-:Y:S01]  /*c070*/  F2FP.BF16.PACK_AB R71, R71, R2 ;  /* 0x000000024747723e */ /* 0x001fe200000010ff */
[----:B------:R-:W-:-:S03]  /*c080*/  IMAD.WIDE R2, R170, R81, c[0x0][0x1b0] ;  /* 0x00006c00aa027625 */ /* 0x000fc600078e0251 */
[----:B------:R-:W-:Y:S01]  /*c090*/  PRMT R85, R71, 0x7632, R85 ;  /* 0x0000763247557816 */ /* 0x000fe20000000055 */
[----:B------:R-:W-:Y:S01]  /*c0a0*/  IMAD.WIDE R170, R170, R81, c[0x0][0x1b8] ;  /* 0x00006e00aaaa7625 */ /* 0x000fe200078e0251 */
[----:B------:R0:W-:Y:S01]  /*c0b0*/  @P0 STG.E.U16 [R2.64], R71 ;  /* 0x0000004702000986 */ /* 0x0001e2000c101514 */
[----:B------:R-:W2:Y:S03]  /*c0c0*/  MUFU.RCP R5, R5 ;  /* 0x0000000500057308 */ /* 0x000ea60000001000 */
[----:B------:R0:W-:Y:S01]  /*c0d0*/  @P0 STG.E.U16 [R170.64], R85 ;  /* 0x00000055aa000986 */ /* 0x0001e2000c101514 */
[----:B-1----:R-:W-:Y:S01]  /*c0e0*/  FMUL R0, R4, R7 ;  /* 0x0000000704007220 */ /* 0x002fe20000400000 */
[----:B0-2---:R-:W-:-:S03]  /*c0f0*/  FMUL R22, R5, R6 ;  /* 0x0000000605167220 */ /* 0x005fc60000400000 */
.L_x_6:
[----:B------:R-:W-:Y:S01]  /*c100*/  IADD3 R20, R162, UR4, RZ ;  /* 0x00000004a2147c10 */ /* 0x000fe2000fffe0ff */
[----:B------:R-:W-:Y:S01]  /*c110*/  IMAD.MOV.U32 R21, RZ, RZ, 0x2 ;  /* 0x00000002ff157424 */ /* 0x000fe200078e00ff */
[----:B------:R-:W-:Y:S01]  /*c120*/  CS2R R16, SRZ ;  /* 0x0000000000107805 */ /* 0x000fe2000001ff00 */
[----:B------:R-:W-:Y:S01]  /*c130*/  CS2R R18, SRZ ;  /* 0x0000000000127805 */ /* 0x000fe2000001ff00 */
[----:B------:R-:W-:-:S05]  /*c140*/  IADD3 R45, R20, 0x400, RZ ;  /* 0x00000400142d7810 */ /* 0x000fca0007ffe0ff */
[----:B0-----:R-:W-:Y:S01]  /*c150*/  IMAD.WIDE R2, R45, R21, c[0x0][0x1a8] ;  /* 0x00006a002d027625 */ /* 0x001fe200078e0215 */
[----:B------:R-:W-:-:S04]  /*c160*/  IADD3 R6, R20, 0x408, RZ ;  /* 0x0000040814067810 */ /* 0x000fc80007ffe0ff */
[----:B------:R0:W2:Y:S01]  /*c170*/  @!P1 LDG.E.EF.128 R16, [R2.64] ;  /* 0x0000001402109981 */ /* 0x0000a2000c0e1d00 */
[----:B------:R-:W-:Y:S01]  /*c180*/  CS2R R12, SRZ ;  /* 0x00000000000c7805 */ /* 0x000fe2000001ff00 */
[----:B------:R-:W-:Y:S01]  /*c190*/  CS2R R14, SRZ ;  /* 0x00000000000e7805 */ /* 0x000fe2000001ff00 */
[----:B------:R-:W-:Y:S01]  /*c1a0*/  IMAD.WIDE R6, R6, R21, c[0x0][0x1a8] ;  /* 0x00006a0006067625 */ /* 0x000fe200078e0215 */
[----:B------:R-:W-:-:S04]  /*c1b0*/  IADD3 R46, R20, 0x1000, RZ ;  /* 0x00001000142e7810 */ /* 0x000fc80007ffe0ff */
[----:B------:R1:W3:Y:S01]  /*c1c0*/  @!P1 LDG.E.EF.128 R12, [R6.64] ;  /* 0x00000014060c9981 */ /* 0x0002e2000c0e1d00 */
[----:B------:R-:W-:Y:S01]  /*c1d0*/  CS2R R8, SRZ ;  /* 0x0000000000087805 */ /* 0x000fe2000001ff00 */
[----:B------:R-:W-:Y:S01]  /*c1e0*/  CS2R R10, SRZ ;  /* 0x00000000000a7805 */ /* 0x000fe2000001ff00 */
[----:B0-----:R-:W-:Y:S01]  /*c1f0*/  IMAD.WIDE R2, R46, R21, c[0x0][0x1a8] ;  /* 0x00006a002e027625 */ /* 0x001fe200078e0215 */
[----:B------:R-:W-:-:S04]  /*c200*/  IADD3 R20, R20, 0x1008, RZ ;  /* 0x0000100814147810 */ /* 0x000fc80007ffe0ff */
[----:B------:R0:W4:Y:S01]  /*c210*/  @!P1 LDG.E.EF.128 R8, [R2.64] ;  /* 0x0000001402089981 */ /* 0x000122000c0e1d00 */
[----:B------:R-:W-:Y:S01]  /*c220*/  CS2R R4, SRZ ;  /* 0x0000000000047805 */ /* 0x000fe2000001ff00 */
[----:B-1----:R-:W-:Y:S01]  /*c230*/  CS2R R6, SRZ ;  /* 0x0000000000067805 */ /* 0x002fe2000001ff00 */
[----:B------:R-:W-:-:S05]  /*c240*/  IMAD.WIDE R20, R20, R21, c[0x0][0x1a8] ;  /* 0x00006a0014147625 */ /* 0x000fca00078e0215 */
[----:B------:R3:W5:Y:S01]  /*c250*/  @!P1 LDG.E.EF.128 R4, [R20.64] ;  /* 0x0000001414049981 */ /* 0x000762000c0e1d00 */
[----:B------:R-:W-:-:S04]  /*c260*/  UIADD3 UR4, UP0, UR4, 0x400, URZ ;  /* 0x0000040004047890 */ /* 0x000fc8000ff1e03f */
[----:B------:R-:W-:Y:S02]  /*c270*/  UIADD3.X UR5, URZ, UR5, URZ, UP0, !UPT ;  /* 0x000000053f057290 */ /* 0x000fe400087fe43f */
[----:B------:R-:W-:-:S04]  /*c280*/  UISETP.GE.U32.AND UP0, UPT, UR4, 0x800, UPT ;  /* 0x000008000400788c */ /* 0x000fc8000bf06070 */
[----:B------:R-:W-:Y:S01]  /*c290*/  UISETP.GE.U32.AND.EX UP0, UPT, UR5, URZ, UPT, UP0 ;  /* 0x0000003f0500728c */ /* 0x000fe2000bf06100 */
[C---:B--2---:R-:W-:Y:S01]  /*c2a0*/  IMAD.U32 R23, R16.reuse, 0x10000, RZ ;  /* 0x0001000010177824 */ /* 0x044fe200078e00ff */
[----:B------:R-:W-:Y:S01]  /*c2b0*/  PRMT R16, R16, 0x7632, R16 ;  /* 0x0000763210107816 */ /* 0x000fe20000000010 */
[C---:B0-----:R-:W-:Y:S01]  /*c2c0*/  IMAD.U32 R3, R18.reuse, 0x10000, RZ ;  /* 0x0001000012037824 */ /* 0x041fe200078e00ff */
[----:B------:R-:W-:Y:S01]  /*c2d0*/  PRMT R18, R18, 0x7632, R18 ;  /* 0x0000763212127816 */ /* 0x000fe20000000012 */
[C---:B------:R-:W-:Y:S01]  /*c2e0*/  FMUL R24, R0.reuse, R23 ;  /* 0x0000001700187220 */ /* 0x040fe20000400000 */
[----:B------:R-:W-:Y:S01]  /*c2f0*/  IMAD.U32 R23, R17, 0x10000, RZ ;  /* 0x0001000011177824 */ /* 0x000fe200078e00ff */
[C---:B------:R-:W-:Y:S01]  /*c300*/  FMUL R2, R0.reuse, R3 ;  /* 0x0000000300027220 */ /* 0x040fe20000400000 */
[----:B------:R-:W-:Y:S01]  /*c310*/  IMAD.U32 R3, R19, 0x10000, RZ ;  /* 0x0001000013037824 */ /* 0x000fe200078e00ff */
[----:B------:R0:W1:Y:S01]  /*c320*/  FRND R26, R24 ;  /* 0x00000018001a7307 */ /* 0x0000620000201000 */
[----:B------:R-:W-:Y:S01]  /*c330*/  FMUL R23, R0, R23 ;  /* 0x0000001700177220 */ /* 0x000fe20000400000 */
[----:B---3--:R-:W-:Y:S01]  /*c340*/  IMAD.U32 R21, R12, 0x10000, RZ ;  /* 0x000100000c157824 */ /* 0x008fe200078e00ff */
[----:B------:R-:W-:Y:S01]  /*c350*/  FMUL R20, R0, R3 ;  /* 0x0000000300147220 */ /* 0x000fe20000400000 */
[----:B------:R-:W-:Y:S01]  /*c360*/  IMAD.U32 R3, R13, 0x10000, RZ ;  /* 0x000100000d037824 */ /* 0x000fe200078e00ff */
[----:B------:R-:W-:Y:S01]  /*c370*/  PRMT R12, R12, 0x7632, R12 ;  /* 0x000076320c0c7816 */ /* 0x000fe2000000000c */
[----:B------:R-:W-:Y:S01]  /*c380*/  FMUL R25, R0, R21 ;  /* 0x0000001500197220 */ /* 0x000fe20000400000 */
[C---:B------:R-:W-:Y:S01]  /*c390*/  SHF.L.U32 R21, R14.reuse, 0x10, RZ ;  /* 0x000000100e157819 */ /* 0x040fe200000006ff */
[----:B------:R2:W3:Y:S01]  /*c3a0*/  FRND R27, R23 ;  /* 0x00000017001b7307 */ /* 0x0004e20000201000 */
[----:B------:R-:W-:-:S02]  /*c3b0*/  PRMT R14, R14, 0x7632, R14 ;  /* 0x000076320e0e7816 */ /* 0x000fc4000000000e */
[----:B------:R-:W-:Y:S01]  /*c3c0*/  PRMT R17, R17, 0x7632, R17 ;  /* 0x0000763211117816 */ /* 0x000fe20000000011 */
[----:B0-----:R-:W-:Y:S01]  /*c3d0*/  FMUL R24, R0, R21 ;  /* 0x0000001500187220 */ /* 0x001fe20000400000 */
[C---:B----4-:R-:W-:Y:S01]  /*c3e0*/  IMAD.U32 R21, R8.reuse, 0x10000, RZ ;  /* 0x0001000008157824 */ /* 0x050fe200078e00ff */
[----:B------:R-:W-:Y:S02]  /*c3f0*/  PRMT R8, R8, 0x7632, R8 ;  /* 0x0000763208087816 */ /* 0x000fe40000000008 */
[----:B------:R0:W4:Y:S01]  /*c400*/  FRND R28, R2 ;  /* 0x00000002001c7307 */ /* 0x0001220000201000 */
[----:B--2---:R-:W-:Y:S01]  /*c410*/  FMUL R23, R0, R3 ;  /* 0x0000000300177220 */ /* 0x004fe20000400000 */
[----:B------:R-:W-:Y:S01]  /*c420*/  IMAD.U32 R3, R15, 0x10000, RZ ;  /* 0x000100000f037824 */ /* 0x000fe200078e00ff */
[C---:B-1----:R-:W-:Y:S01]  /*c430*/  FSETP.GT.AND P2, PT, R26.reuse, -127, PT ;  /* 0xc2fe00001a00780b */ /* 0x042fe20003f44000 */
[----:B------:R-:W-:Y:S01]  /*c440*/  IMAD.U32 R17, R17, 0x10000, RZ ;  /* 0x0001000011117824 */ /* 0x000fe200078e00ff */
[----:B------:R-:W-:-:S02]  /*c450*/  FSETP.NAN.AND P4, PT, R26, R26, PT ;  /* 0x0000001a1a00720b */ /* 0x000fc40003f88000 */
[----:B------:R-:W-:Y:S01]  /*c460*/  PRMT R19, R19, 0x7632, R19 ;  /* 0x0000763213137816 */ /* 0x000fe20000000013 */
[----:B------:R1:W-:Y:S01]  /*c470*/  FRND R31, R23 ;  /* 0x00000017001f7307 */ /* 0x0003e20000201000 */
[C---:B0-----:R-:W-:Y:S01]  /*c480*/  FMUL R2, R0.reuse, R3 ;  /* 0x0000000300027220 */ /* 0x041fe20000400000 */
[----:B------:R-:W-:Y:S01]  /*c490*/  IMAD.U32 R3, R9, 0x10000, RZ ;  /* 0x0001000009037824 */ /* 0x000fe200078e00ff */
[----:B---3--:R-:W-:Y:S01]  /*c4a0*/  FSETP.GT.AND P3, PT, R27, -127, PT ;  /* 0xc2fe00001b00780b */ /* 0x008fe20003f64000 */
[----:B------:R-:W-:Y:S01]  /*c4b0*/  FMUL R17, R0, R17 ;  /* 0x0000001100117220 */ /* 0x000fe20000400000 */
[----:B------:R-:W-:Y:S01]  /*c4c0*/  IMAD.U32 R19, R19, 0x10000, RZ ;  /* 0x0001000013137824 */ /* 0x000fe200078e00ff */
[----:B------:R-:W-:Y:S02]  /*c4d0*/  PRMT R13, R13, 0x7632, R13 ;  /* 0x000076320d0d7816 */ /* 0x000fe4000000000d */
[----:B------:R0:W2:Y:S01]  /*c4e0*/  FRND R29, R20 ;  /* 0x00000014001d7307 */ /* 0x0000a20000201000 */
[----:B-1----:R-:W-:Y:S01]  /*c4f0*/  FMUL R23, R22, R3 ;  /* 0x0000000316177220 */ /* 0x002fe20000400000 */
[----:B------:R-:W-:Y:S01]  /*c500*/  IMAD.U32 R3, R11, 0x10000, RZ ;  /* 0x000100000b037824 */ /* 0x000fe200078e00ff */
[----:B----4-:R-:W-:Y:S01]  /*c510*/  FSETP.GT.AND P0, PT, R28, -127, PT ;  /* 0xc2fe00001c00780b */ /* 0x010fe20003f04000 */
[----:B------:R-:W-:Y:S01]  /*c520*/  FMUL R19, R0, R19 ;  /* 0x0000001300137220 */ /* 0x000fe20000400000 */
[----:B------:R-:W-:Y:S01]  /*c530*/  @!P2 FSEL R26, R26, -127, P4 ;  /* 0xc2fe00001a1aa808 */ /* 0x000fe20002000000 */
[----:B------:R-:W-:Y:S01]  /*c540*/  IMAD.U32 R13, R13, 0x10000, RZ ;  /* 0x000100000d0d7824 */ /* 0x000fe200078e00ff */
[C---:B------:R-:W-:Y:S01]  /*c550*/  FSETP.NAN.AND P2, PT, R27.reuse, R27, PT ;  /* 0x0000001b1b00720b */ /* 0x040fe20003f48000 */
[----:B------:R1:W-:Y:S01]  /*c560*/  FRND R33, R2 ;  /* 0x0000000200217307 */ /* 0x0003e20000201000 */
[----:B0-----:R-:W-:Y:S01]  /*c570*/  FMUL R20, R22, R21 ;  /* 0x0000001516147220 */ /* 0x001fe20000400000 */
[C---:B------:R-:W-:Y:S01]  /*c580*/  IMAD.U32 R21, R10.reuse, 0x10000, RZ ;  /* 0x000100000a157824 */ /* 0x040fe200078e00ff */
[----:B------:R-:W-:Y:S01]  /*c590*/  PRMT R10, R10, 0x7632, R10 ;  /* 0x000076320a0a7816 */ /* 0x000fe2000000000a */
[----:B------:R-:W-:Y:S01]  /*c5a0*/  FMUL R13, R0, R13 ;  /* 0x0000000d000d7220 */ /* 0x000fe20000400000 */
[----:B------:R-:W-:-:S02]  /*c5b0*/  @!P3 FSEL R27, R27, -127, P2 ;  /* 0xc2fe00001b1bb808 */ /* 0x000fc40001000000 */
[----:B------:R-:W-:Y:S01]  /*c5c0*/  FSETP.NAN.AND P2, PT, R28, R28, PT ;  /* 0x0000001c1c00720b */ /* 0x000fe20003f48000 */
[----:B------:R0:W-:Y:S01]  /*c5d0*/  FRND R34, R20 ;  /* 0x0000001400227307 */ /* 0x0001e20000201000 */
[----:B-1----:R-:W-:Y:S01]  /*c5e0*/  FMUL R2, R22, R3 ;  /* 0x0000000316027220 */ /* 0x002fe20000400000 */
[----:B-----5:R-:W-:Y:S01]  /*c5f0*/  IMAD.U32 R3, R5, 0x10000, RZ ;  /* 0x0001000005037824 */ /* 0x020fe200078e00ff */
[C---:B--2---:R-:W-:Y:S02]  /*c600*/  FSETP.GT.AND P4, PT, R29.reuse, -127, PT ;  /* 0xc2fe00001d00780b */ /* 0x044fe40003f84000 */
[----:B------:R-:W-:Y:S02]  /*c610*/  @!P0 FSEL R28, R28, -127, P2 ;  /* 0xc2fe00001c1c8808 */ /* 0x000fe40001000000 */
[----:B------:R-:W-:Y:S01]  /*c620*/  FSETP.NAN.AND P0, PT, R29, R29, PT ;  /* 0x0000001d1d00720b */ /* 0x000fe20003f08000 */
[----:B------:R1:W-:Y:S01]  /*c630*/  FRND R35, R23 ;  /* 0x0000001700237307 */ /* 0x0003e20000201000 */
[----:B0-----:R-:W-:Y:S01]  /*c640*/  FMUL R20, R22, R3 ;  /* 0x0000000316147220 */ /* 0x001fe20000400000 */
[----:B------:R-:W-:Y:S01]  /*c650*/  IMAD.U32 R3, R7, 0x10000, RZ ;  /* 0x0001000007037824 */ /* 0x000fe200078e00ff */
[----:B------:R-:W-:-:S02]  /*c660*/  FSETP.GT.AND P3, PT, R31, -127, PT ;  /* 0xc2fe00001f00780b */ /* 0x000fc40003f64000 */
[----:B------:R-:W-:Y:S02]  /*c670*/  FSETP.NAN.AND P6, PT, R31, R31, PT ;  /* 0x0000001f1f00720b */ /* 0x000fe40003fc8000 */
[----:B------:R-:W-:Y:S01]  /*c680*/  PRMT R15, R15, 0x7632, R15 ;  /* 0x000076320f0f7816 */ /* 0x000fe2000000000f */
[----:B------:R0:W-:Y:S01]  /*c690*/  FRND R36, R2 ;  /* 0x0000000200247307 */ /* 0x0001e20000201000 */
[----:B-1----:R-:W-:Y:S01]  /*c6a0*/  FMUL R23, R22, R3 ;  /* 0x0000000316177220 */ /* 0x002fe20000400000 */
[----:B------:R-:W-:Y:S01]  /*c6b0*/  IMAD.U32 R3, R16, 0x10000, RZ ;  /* 0x0001000010037824 */ /* 0x000fe200078e00ff */
[----:B------:R-:W-:Y:S01]  /*c6c0*/  @!P4 FSEL R29, R29, -127, P0 ;  /* 0xc2fe00001d1dc808 */ /* 0x000fe20000000000 */
[----:B------:R-:W-:Y:S01]  /*c6d0*/  IMAD.U32 R15, R15, 0x10000, RZ ;  /* 0x000100000f0f7824 */ /* 0x000fe200078e00ff */
[----:B------:R-:W-:Y:S02]  /*c6e0*/  PRMT R9, R9, 0x7632, R9 ;  /* 0x0000763209097816 */ /* 0x000fe40000000009 */
[----:B------:R-:W-:Y:S01]  /*c6f0*/  PRMT R11, R11, 0x7632, R11 ;  /* 0x000076320b0b7816 */ /* 0x000fe2000000000b */
[----:B------:R1:W2:Y:S01]  /*c700*/  FRND R30, R25 ;  /* 0x00000019001e7307 */ /* 0x0002a20000201000 */
[----:B0-----:R-:W-:Y:S01]  /*c710*/  FMUL R2, R0, R3 ;  /* 0x0000000300027220 */ /* 0x001fe20000400000 */
[----:B------:R-:W-:Y:S01]  /*c720*/  IMAD.U32 R3, R18, 0x10000, RZ ;  /* 0x0001000012037824 */ /* 0x000fe200078e00ff */
[----:B------:R-:W-:Y:S01]  /*c730*/  @!P3 FSEL R31, R31, -127, P6 ;  /* 0xc2fe00001f1fb808 */ /* 0x000fe20003000000 */
[----:B------:R-:W-:Y:S01]  /*c740*/  FMUL R15, R0, R15 ;  /* 0x0000000f000f7220 */ /* 0x000fe20000400000 */
[----:B------:R-:W-:Y:S01]  /*c750*/  FSETP.NAN.AND P3, PT, R26, R26, PT ;  /* 0x0000001a1a00720b */ /* 0x000fe20003f68000 */
[----:B------:R-:W-:Y:S01]  /*c760*/  FMUL R16, R0, R3 ;  /* 0x0000000300107220 */ /* 0x000fe20000400000 */
[----:B------:R-:W-:Y:S01]  /*c770*/  IMAD.U32 R3, R12, 0x10000, RZ ;  /* 0x000100000c037824 */ /* 0x000fe200078e00ff */
[----:B------:R-:W-:Y:S01]  /*c780*/  FRND R37, R20 ;  /* 0x0000001400257307 */ /* 0x000fe20000201000 */
[----:B-1----:R-:W-:Y:S01]  /*c790*/  FMUL R25, R22, R21 ;  /* 0x0000001516197220 */ /* 0x002fe20000400000 */
[C---:B------:R-:W-:Y:S01]  /*c7a0*/  IMAD.U32 R21, R4.reuse, 0x10000, RZ ;  /* 0x0001000004157824 */ /* 0x040fe200078e00ff */
[----:B------:R-:W-:Y:S01]  /*c7b0*/  PRMT R4, R4, 0x7632, R4 ;  /* 0x0000763204047816 */ /* 0x000fe20000000004 */
[----:B------:R-:W-:Y:S01]  /*c7c0*/  IMAD.U32 R9, R9, 0x10000, RZ ;  /* 0x0001000009097824 */ /* 0x000fe200078e00ff */
[----:B------:R-:W-:Y:S01]  /*c7d0*/  PRMT R5, R5, 0x7632, R5 ;  /* 0x0000763205057816 */ /* 0x000fe20000000005 */
[----:B------:R-:W-:Y:S01]  /*c7e0*/  IMAD.U32 R11, R11, 0x10000, RZ ;  /* 0x000100000b0b7824 */ /* 0x000fe200078e00ff */
[----:B------:R-:W-:Y:S01]  /*c7f0*/  PRMT R7, R7, 0x7632, R7 ;  /* 0x0000763207077816 */ /* 0x000fe20000000007 */
[----:B------:R0:W1:Y:S01]  /*c800*/  FRND R20, R2 ;  /* 0x0000000200147307 */ /* 0x0000620000201000 */
[----:B--2---:R-:W-:Y:S01]  /*c810*/  FSETP.GT.AND P5, PT, R30, -127, PT ;  /* 0xc2fe00001e00780b */ /* 0x004fe20003fa4000 */
[----:B------:R-:W-:Y:S01]  /*c820*/  FMUL R9, R22, R9 ;  /* 0x0000000916097220 */ /* 0x000fe20000400000 */
[----:B------:R-:W-:Y:S01]  /*c830*/  FSETP.NAN.AND P0, PT, R30, R30, PT ;  /* 0x0000001e1e00720b */ /* 0x000fe20003f08000 */
[----:B------:R-:W-:Y:S01]  /*c840*/  FMUL R11, R22, R11 ;  /* 0x0000000b160b7220 */ /* 0x000fe20000400000 */
[----:B------:R-:W-:-:S02]  /*c850*/  IMAD.U32 R5, R5, 0x10000, RZ ;  /* 0x0001000005057824 */ /* 0x000fc400078e00ff */
[----:B------:R-:W-:Y:S01]  /*c860*/  IMAD.U32 R7, R7, 0x10000, RZ ;  /* 0x0001000007077824 */ /* 0x000fe200078e00ff */
[----:B------:R2:W3:Y:S01]  /*c870*/  FRND R32, R24 ;  /* 0x0000001800207307 */ /* 0x0004e20000201000 */
[----:B0-----:R-:W-:Y:S01]  /*c880*/  FMUL R2, R0, R3 ;  /* 0x0000000300027220 */ /* 0x001fe20000400000 */
[----:B------:R-:W-:Y:S01]  /*c890*/  IMAD.U32 R3, R14, 0x10000, RZ ;  /* 0x000100000e037824 */ /* 0x000fe200078e00ff */
[C---:B------:R-:W-:Y:S01]  /*c8a0*/  FMUL R5, R22.reuse, R5 ;  /* 0x0000000516057220 */ /* 0x040fe20000400000 */
[----:B------:R-:W-:Y:S02]  /*c8b0*/  FMUL R7, R22, R7 ;  /* 0x0000000716077220 */ /* 0x000fe40000400000 */
[----:B------:R-:W-:Y:S01]  /*c8c0*/  FMUL R12, R0, R3 ;  /* 0x00000003000c7220 */ /* 0x000fe20000400000 */
[----:B------:R-:W-:Y:S01]  /*c8d0*/  IMAD.U32 R3, R8, 0x10000, RZ ;  /* 0x0001000008037824 */ /* 0x000fe200078e00ff */
[----:B------:R0:W-:Y:S01]  /*c8e0*/  FRND R18, R2 ;  /* 0x0000000200127307 */ /* 0x0001e20000201000 */
[----:B-1----:R-:W-:Y:S01]  /*c8f0*/  FSETP.GT.AND P2, PT, R20, -127, PT ;  /* 0xc2fe00001400780b */ /* 0x002fe20003f44000 */
[----:B--2---:R-:W-:Y:S01]  /*c900*/  FMUL R24, R22, R21 ;  /* 0x0000001516187220 */ /* 0x004fe20000400000 */
[----:B------:R-:W-:Y:S01]  /*c910*/  @!P5 FSEL R30, R30, -127, P0 ;  /* 0xc2fe00001e1ed808 */ /* 0x000fe20000000000 */
[----:B------:R-:W-:Y:S01]  /*c920*/  IMAD.U32 R21, R6, 0x10000, RZ ;  /* 0x0001000006157824 */ /* 0x000fe200078e00ff */
[----:B------:R-:W-:-:S02]  /*c930*/  FSETP.GEU.AND P0, PT, R26, 127, PT ;  /* 0x42fe00001a00780b */ /* 0x000fc40003f0e000 */
[----:B------:R-:W-:Y:S01]  /*c940*/  FSETP.NAN.AND P5, PT, R20, R20, PT ;  /* 0x000000141400720b */ /* 0x000fe20003fa8000 */
[----:B------:R-:W1:Y:S01]  /*c950*/  FRND R17, R17 ;  /* 0x0000001100117307 */ /* 0x000e620000201000 */
[----:B0-----:R-:W-:Y:S01]  /*c960*/  FMUL R2, R22, R3 ;  /* 0x0000000316027220 */ /* 0x001fe20000400000 */
[----:B------:R-:W-:Y:S01]  /*c970*/  IMAD.U32 R3, R10, 0x10000, RZ ;  /* 0x000100000a037824 */ /* 0x000fe200078e00ff */
[----:B---3--:R-:W-:Y:S01]  /*c980*/  FSETP.GT.AND P4, PT, R32, -127, PT ;  /* 0xc2fe00002000780b */ /* 0x008fe20003f84000 */
[----:B------:R-:W-:Y:S01]  /*c990*/  FMUL R21, R22, R21 ;  /* 0x0000001516157220 */ /* 0x000fe20000400000 */
[----:B------:R-:W-:Y:S01]  /*c9a0*/  PRMT R6, R6, 0x7632, R6 ;  /* 0x0000763206067816 */ /* 0x000fe20000000006 */
[----:B------:R-:W-:Y:S01]  /*c9b0*/  FMUL R8, R22, R3 ;  /* 0x0000000316087220 */ /* 0x000fe20000400000 */
[----:B------:R-:W-:Y:S01]  /*c9c0*/  IMAD.U32 R3, R4, 0x10000, RZ ;  /* 0x0001000004037824 */ /* 0x000fe200078e00ff */
[----:B------:R-:W-:Y:S01]  /*c9d0*/  FRND R16, R16 ;  /* 0x0000001000107307 */ /* 0x000fe20000201000 */
[----:B------:R-:W-:-:S02]  /*c9e0*/  @!P2 FSEL R20, R20, -127, P5 ;  /* 0xc2fe00001414a808 */ /* 0x000fc40002800000 */
[----:B------:R-:W-:Y:S02]  /*c9f0*/  FSETP.GT.AND P2, PT, R33, -127, PT ;  /* 0xc2fe00002100780b */ /* 0x000fe40003f44000 */
[----:B------:R-:W-:-:S03]  /*ca00*/  FSETP.NAN.AND P6, PT, R32, R32, PT ;  /* 0x000000202000720b */ /* 0x000fc60003fc8000 */
[----:B------:R-:W0:Y:S01]  /*ca10*/  F2I.S16.TRUNC.NTZ R4, R26 ;  /* 0x0000001a00047305 */ /* 0x000e22000020e900 */
[----:B-1----:R-:W-:Y:S02]  /*ca20*/  FSETP.GT.AND P5, PT, R17, -127, PT ;  /* 0xc2fe00001100780b */ /* 0x002fe40003fa4000 */
[----:B------:R-:W-:Y:S02]  /*ca30*/  @!P4 FSEL R32, R32, -127, P6 ;  /* 0xc2fe00002020c808 */ /* 0x000fe40003000000 */
[----:B------:R-:W-:Y:S02]  /*ca40*/  FSETP.GEU.AND P4, PT, R27, 127, PT ;  /* 0x42fe00001b00780b */ /* 0x000fe40003f8e000 */
[C---:B------:R-:W-:Y:S01]  /*ca50*/  FSETP.NAN.AND P6, PT, R17.reuse, R17, PT ;  /* 0x000000111100720b */ /* 0x040fe20003fc8000 */
[----:B------:R1:W-:Y:S06]  /*ca60*/  FRND R14, R2 ;  /* 0x00000002000e7307 */ /* 0x0003ec0000201000 */
[----:B------:R-:W-:-:S02]  /*ca70*/  @!P5 FSEL R17, R17, -127, P6 ;  /* 0xc2fe00001111d808 */ /* 0x000fc40003000000 */
[----:B0-----:R-:W-:Y:S01]  /*ca80*/  LOP3.LUT R39, R4, 0xffff, RZ, 0xc0, !PT ;  /* 0x0000ffff04277812 */ /* 0x001fe200078ec0ff */
[----:B-1----:R-:W-:Y:S01]  /*ca90*/  FMUL R2, R22, R3 ;  /* 0x0000000316027220 */ /* 0x002fe20000400000 */
[----:B------:R-:W-:Y:S01]  /*caa0*/  IMAD.U32 R3, R6, 0x10000, RZ ;  /* 0x0001000006037824 */ /* 0x000fe200078e00ff */
[----:B------:R-:W0:Y:S01]  /*cab0*/  FRND R19, R19 ;  /* 0x0000001300137307 */ /* 0x000e220000201000 */
[----:B------:R-:W-:Y:S02]  /*cac0*/  @P0 SEL R39, R39, 0x7f, P3 ;  /* 0x0000007f27270807 */ /* 0x000fe40001800000 */
[----:B------:R-:W-:Y:S01]  /*cad0*/  FSETP.GT.AND P0, PT, R16, -127, PT ;  /* 0xc2fe00001000780b */ /* 0x000fe20003f04000 */
[----:B------:R-:W-:Y:S01]  /*cae0*/  FMUL R3, R22, R3 ;  /* 0x0000000316037220 */ /* 0x000fe20000400000 */
[C---:B------:R-:W-:Y:S02]  /*caf0*/  FSETP.NAN.AND P3, PT, R33.reuse, R33, PT ;  /* 0x000000212100720b */ /* 0x040fe40003f68000 */
[----:B------:R-:W-:Y:S01]  /*cb00*/  FSETP.GT.AND P5, PT, R34, -127, PT ;  /* 0xc2fe00002200780b */ /* 0x000fe20003fa4000 */
[----:B------:R-:W1:Y:S01]  /*cb10*/  F2I.S16.TRUNC.NTZ R6, R27 ;  /* 0x0000001b00067305 */ /* 0x000e62000020e900 */
[----:B------:R-:W-:-:S02]  /*cb20*/  @!P2 FSEL R33, R33, -127, P3 ;  /* 0xc2fe00002121a808 */ /* 0x000fc40001800000 */
[----:B------:R-:W-:Y:S02]  /*cb30*/  FSETP.NAN.AND P3, PT, R16, R16, PT ;  /* 0x000000101000720b */ /* 0x000fe40003f68000 */
[----:B------:R-:W-:Y:S02]  /*cb40*/  FSETP.GEU.AND P2, PT, R28, 127, PT ;  /* 0x42fe00001c00780b */ /* 0x000fe40003f4e000 */
[----:B------:R-:W-:Y:S01]  /*cb50*/  FSETP.NAN.AND P6, PT, R27, R27, PT ;  /* 0x0000001b1b00720b */ /* 0x000fe20003fc8000 */
[----:B------:R-:W2:Y:S01]  /*cb60*/  F2I.S16.TRUNC.NTZ R10, R28 ;  /* 0x0000001c000a7305 */ /* 0x000ea2000020e900 */
[----:B------:R-:W-:Y:S02]  /*cb70*/  @!P0 FSEL R16, R16, -127, P3 ;  /* 0xc2fe000010108808 */ /* 0x000fe40001800000 */
[----:B0-----:R-:W-:Y:S02]  /*cb80*/  FSETP.GT.AND P0, PT, R19, -127, PT ;  /* 0xc2fe00001300780b */ /* 0x001fe40003f04000 */
[----:B------:R-:W-:-:S03]  /*cb90*/  FSETP.GEU.AND P3, PT, R29, 127, PT ;  /* 0x42fe00001d00780b */ /* 0x000fc60003f6e000 */
[----:B------:R-:W0:Y:S01]  /*cba0*/  F2I.S16.TRUNC.NTZ R38, R29 ;  /* 0x0000001d00267305 */ /* 0x000e22000020e900 */
[----:B-1----:R-:W-:-:S04]  /*cbb0*/  LOP3.LUT R27, R6, 0xffff, RZ, 0xc0, !PT ;  /* 0x0000ffff061b7812 */ /* 0x002fc800078ec0ff */
[----:B------:R-:W-:Y:S02]  /*cbc0*/  @P4 SEL R27, R27, 0x7f, P6 ;  /* 0x0000007f1b1b4807 */ /* 0x000fe40003000000 */
[----:B------:R-:W-:Y:S01]  /*cbd0*/  FSETP.NAN.AND P4, PT, R28, R28, PT ;  /* 0x0000001c1c00720b */ /* 0x000fe20003f88000 */
[----:B------:R-:W1:Y:S01]  /*cbe0*/  F2I.S16.TRUNC.NTZ R4, R20 ;  /* 0x0000001400047305 */ /* 0x000e62000020e900 */
[----:B------:R-:W-:Y:S02]  /*cbf0*/  FSETP.NAN.AND P6, PT, R34, R34, PT ;  /* 0x000000222200720b */ /* 0x000fe40003fc8000 */
[----:B--2---:R-:W-:Y:S02]  /*cc00*/  LOP3.LUT R41, R10, 0xffff, RZ, 0xc0, !PT ;  /* 0x0000ffff0a297812 */ /* 0x004fe400078ec0ff */
[----:B------:R-:W-:Y:S02]  /*cc10*/  @!P5 FSEL R34, R34, -127, P6 ;  /* 0xc2fe00002222d808 */ /* 0x000fe40003000000 */
[----:B------:R-:W-:Y:S01]  /*cc20*/  @P2 SEL R41, R41, 0x7f, P4 ;  /* 0x0000007f29292807 */ /* 0x000fe20002000000 */
[----:B------:R-:W2:Y:S01]  /*cc30*/  FRND R13, R13 ;  /* 0x0000000d000d7307 */ /* 0x000ea20000201000 */
[----:B------:R-:W-:-:S02]  /*cc40*/  FSETP.GT.AND P4, PT, R18, -127, PT ;  /* 0xc2fe00001200780b */ /* 0x000fc40003f84000 */
[----:B------:R-:W-:Y:S02]  /*cc50*/  FSETP.NAN.AND P5, PT, R19, R19, PT ;  /* 0x000000131300720b */ /* 0x000fe40003fa8000 */
[----:B------:R-:W-:Y:S02]  /*cc60*/  FSETP.GEU.AND P2, PT, R20, 127, PT ;  /* 0x42fe00001400780b */ /* 0x000fe40003f4e000 */
[----:B------:R-:W-:Y:S01]  /*cc70*/  FSETP.NAN.AND P6, PT, R29, R29, PT ;  /* 0x0000001d1d00720b */ /* 0x000fe20003fc8000 */
[----:B------:R-:W3:Y:S01]  /*cc80*/  F2I.S16.TRUNC.NTZ R40, R30 ;  /* 0x0000001e00287305 */ /* 0x000ee2000020e900 */
[----:B0-----:R-:W-:Y:S02]  /*cc90*/  LOP3.LUT R29, R38, 0xffff, RZ, 0xc0, !PT ;  /* 0x0000ffff261d7812 */ /* 0x001fe400078ec0ff */
[----:B------:R-:W-:Y:S02]  /*cca0*/  @!P0 FSEL R19, R19, -127, P5 ;  /* 0xc2fe000013138808 */ /* 0x000fe40002800000 */
[----:B------:R-:W-:-:S02]  /*ccb0*/  FSETP.GEU.AND P0, PT, R30, 127, PT ;  /* 0x42fe00001e00780b */ /* 0x000fc40003f0e000 */
[----:B------:R-:W-:Y:S01]  /*ccc0*/  @P3 SEL R29, R29, 0x7f, P6 ;  /* 0x0000007f1d1d3807 */ /* 0x000fe20003000000 */
[----:B------:R-:W0:Y:S01]  /*ccd0*/  F2I.S16.TRUNC.NTZ R26, R31 ;  /* 0x0000001f001a7305 */ /* 0x000e22000020e900 */
[----:B------:R-:W-:Y:S02]  /*cce0*/  FSETP.NAN.AND P5, PT, R20, R20, PT ;  /* 0x000000141400720b */ /* 0x000fe40003fa8000 */
[----:B------:R-:W-:Y:S02]  /*ccf0*/  FSETP.NAN.AND P6, PT, R18, R18, PT ;  /* 0x000000121200720b */ /* 0x000fe40003fc8000 */
[----:B-1----:R-:W-:Y:S02]  /*cd00*/  LOP3.LUT R6, R4, 0xffff, RZ, 0xc0, !PT ;  /* 0x0000ffff04067812 */ /* 0x002fe400078ec0ff */
[----:B------:R-:W-:Y:S01]  /*cd10*/  @!P4 FSEL R18, R18, -127, P6 ;  /* 0xc2fe00001212c808 */ /* 0x000fe20003000000 */
[----:B------:R-:W1:Y:S01]  /*cd20*/  F2I.S16.TRUNC.NTZ R4, R17 ;  /* 0x0000001100047305 */ /* 0x000e62000020e900 */
[----:B------:R-:W-:-:S02]  /*cd30*/  @P2 SEL R6, R6, 0x7f, P5 ;  /* 0x0000007f06062807 */ /* 0x000fc40002800000 */
[----:B--2---:R-:W-:Y:S02]  /*cd40*/  FSETP.GT.AND P3, PT, R13, -127, PT ;  /* 0xc2fe00000d00780b */ /* 0x004fe40003f64000 */
[----:B------:R-:W-:Y:S02]  /*cd50*/  FSETP.NAN.AND P4, PT, R30, R30, PT ;  /* 0x0000001e1e00720b */ /* 0x000fe40003f88000 */
[----:B------:R-:W-:Y:S01]  /*cd60*/  FSETP.GEU.AND P2, PT, R31, 127, PT ;  /* 0x42fe00001f00780b */ /* 0x000fe20003f4e000 */
[----:B------:R-:W2:Y:S01]  /*cd70*/  FRND R25, R25 ;  /* 0x0000001900197307 */ /* 0x000ea20000201000 */
[----:B---3--:R-:W-:Y:S02]  /*cd80*/  LOP3.LUT R43, R40, 0xffff, RZ, 0xc0, !PT ;  /* 0x0000ffff282b7812 */ /* 0x008fe400078ec0ff */
[----:B------:R-:W-:Y:S02]  /*cd90*/  FSETP.GT.AND P5, PT, R35, -127, PT ;  /* 0xc2fe00002300780b */ /* 0x000fe40003fa4000 */
[----:B------:R-:W-:-:S02]  /*cda0*/  @P0 SEL R43, R43, 0x7f, P4 ;  /* 0x0000007f2b2b0807 */ /* 0x000fc40002000000 */
[----:B------:R-:W-:Y:S01]  /*cdb0*/  FSETP.GEU.AND P0, PT, R17, 127, PT ;  /* 0x42fe00001100780b */ /* 0x000fe20003f0e000 */
[----:B------:R-:W3:Y:S01]  /*cdc0*/  F2I.S16.TRUNC.NTZ R10, R16 ;  /* 0x00000010000a7305 */ /* 0x000ee2000020e900 */
[----:B------:R-:W-:Y:S02]  /*cdd0*/  FSETP.NAN.AND P4, PT, R31, R31, PT ;  /* 0x0000001f1f00720b */ /* 0x000fe40003f88000 */
[C---:B------:R-:W-:Y:S02]  /*cde0*/  FSETP.NAN.AND P6, PT, R13.reuse, R13, PT ;  /* 0x0000000d0d00720b */ /* 0x040fe40003fc8000 */
[----:B0-----:R-:W-:Y:S02]  /*cdf0*/  LOP3.LUT R31, R26, 0xffff, RZ, 0xc0, !PT ;  /* 0x0000ffff1a1f7812 */ /* 0x001fe400078ec0ff */
[----:B------:R-:W-:Y:S01]  /*ce00*/  @!P3 FSEL R13, R13, -127, P6 ;  /* 0xc2fe00000d0db808 */ /* 0x000fe20003000000 */
[----:B------:R-:W0:Y:S01]  /*ce10*/  F2I.S16.TRUNC.NTZ R20, R19 ;  /* 0x0000001300147305 */ /* 0x000e22000020e900 */
[----:B------:R-:W-:-:S02]  /*ce20*/  @P2 SEL R31, R31, 0x7f, P4 ;  /* 0x0000007f1f1f2807 */ /* 0x000fc40002000000 */
[----:B------:R-:W-:Y:S02]  /*ce30*/  FSETP.GEU.AND P3, PT, R16, 127, PT ;  /* 0x42fe00001000780b */ /* 0x000fe40003f6e000 */
[----:B------:R-:W-:Y:S02]  /*ce40*/  FSETP.NAN.AND P2, PT, R17, R17, PT ;  /* 0x000000111100720b */ /* 0x000fe40003f48000 */
[----:B-1----:R-:W-:Y:S01]  /*ce50*/  LOP3.LUT R4, R4, 0xffff, RZ, 0xc0, !PT ;  /* 0x0000ffff04047812 */ /* 0x002fe200078ec0ff */
[----:B------:R-:W1:Y:S01]  /*ce60*/  FRND R12, R12 ;  /* 0x0000000c000c7307 */ /* 0x000e620000201000 */
[----:B------:R-:W-:Y:S02]  /*ce70*/  FSETP.NAN.AND P6, PT, R35, R35, PT ;  /* 0x000000232300720b */ /* 0x000fe40003fc8000 */
[----:B------:R-:W-:Y:S02]  /*ce80*/  @P0 SEL R4, R4, 0x7f, P2 ;  /* 0x0000007f04040807 */ /* 0x000fe40001000000 */
[----:B------:R-:W-:-:S02]  /*ce90*/  FSETP.GEU.AND P0, PT, R19, 127, PT ;  /* 0x42fe00001300780b */ /* 0x000fc40003f0e000 */
[----:B------:R-:W-:Y:S01]  /*cea0*/  FSETP.NAN.AND P4, PT, R16, R16, PT ;  /* 0x000000101000720b */ /* 0x000fe20003f88000 */
[----:B------:R-:W-:Y:S01]  /*ceb0*/  FRND R15, R15 ;  /* 0x0000000f000f7307 */ /* 0x000fe20000201000 */
[----:B------:R-:W-:Y:S02]  /*cec0*/  @!P5 FSEL R35, R35, -127, P6 ;  /* 0xc2fe00002323d808 */ /* 0x000fe40003000000 */
[----:B--2---:R-:W-:Y:S02]  /*ced0*/  FSETP.GT.AND P5, PT, R25, -127, PT ;  /* 0xc2fe00001900780b */ /* 0x004fe40003fa4000 */
[----:B---3--:R-:W-:Y:S02]  /*cee0*/  LOP3.LUT R10, R10, 0xffff, RZ, 0xc0, !PT ;  /* 0x0000ffff0a0a7812 */ /* 0x008fe400078ec0ff */
[----:B------:R-:W-:Y:S01]  /*cef0*/  FSETP.NAN.AND P2, PT, R19, R19, PT ;  /* 0x000000131300720b */ /* 0x000fe20003f48000 */
[----:B------:R-:W2:Y:S01]  /*cf00*/  F2I.S16.TRUNC.NTZ R16, R18 ;  /* 0x0000001200107305 */ /* 0x000ea2000020e900 */
[----:B------:R-:W-:-:S02]  /*cf10*/  @P3 SEL R10, R10, 0x7f, P4 ;  /* 0x0000007f0a0a3807 */ /* 0x000fc40002000000 */
[----:B------:R-:W-:Y:S02]  /*cf20*/  FSETP.GT.AND P4, PT, R36, -127, PT ;  /* 0xc2fe00002400780b */ /* 0x000fe40003f84000 */
[----:B------:R-:W-:Y:S02]  /*cf30*/  FSETP.GEU.AND P3, PT, R18, 127, PT ;  /* 0x42fe00001200780b */ /* 0x000fe40003f6e000 */
[----:B0-----:R-:W-:Y:S01]  /*cf40*/  LOP3.LUT R20, R20, 0xffff, RZ, 0xc0, !PT ;  /* 0x0000ffff14147812 */ /* 0x001fe200078ec0ff */
[----:B------:R-:W0:Y:S01]  /*cf50*/  F2I.S16.TRUNC.NTZ R42, R32 ;  /* 0x00000020002a7305 */ /* 0x000e22000020e900 */
[----:B------:R-:W-:Y:S02]  /*cf60*/  FSETP.NAN.AND P6, PT, R25, R25, PT ;  /* 0x000000191900720b */ /* 0x000fe40003fc8000 */
[----:B------:R-:W-:Y:S02]  /*cf70*/  @P0 SEL R20, R20, 0x7f, P2 ;  /* 0x0000007f14140807 */ /* 0x000fe40001000000 */
[----:B-1----:R-:W-:-:S02]  /*cf80*/  FSETP.GT.AND P0, PT, R12, -127, PT ;  /* 0xc2fe00000c00780b */ /* 0x002fc40003f04000 */
[----:B------:R-:W-:Y:S01]  /*cf90*/  @!P5 FSEL R25, R25, -127, P6 ;  /* 0xc2fe00001919d808 */ /* 0x000fe20003000000 */
[----:B------:R-:W1:Y:S01]  /*cfa0*/  FRND R24, R24 ;  /* 0x0000001800187307 */ /* 0x000e620000201000 */
[----:B------:R-:W-:Y:S02]  /*cfb0*/  FSETP.NAN.AND P5, PT, R18, R18, PT ;  /* 0x000000121200720b */ /* 0x000fe40003fa8000 */
[----:B------:R-:W-:Y:S02]  /*cfc0*/  FSETP.NAN.AND P6, PT, R36, R36, PT ;  /* 0x000000242400720b */ /* 0x000fe40003fc8000 */
[----:B------:R-:W-:Y:S02]  /*cfd0*/  FSETP.GEU.AND P2, PT, R32, 127, PT ;  /* 0x42fe00002000780b */ /* 0x000fe40003f4e000 */
[----:B--2---:R-:W-:Y:S01]  /*cfe0*/  LOP3.LUT R16, R16, 0xffff, RZ, 0xc0, !PT ;  /* 0x0000ffff10107812 */ /* 0x004fe200078ec0ff */
[----:B------:R-:W2:Y:S01]  /*cff0*/  F2I.S16.TRUNC.NTZ R44, R33 ;  /* 0x00000021002c7305 */ /* 0x000ea2000020e900 */
[----:B------:R-:W-:-:S02]  /*d000*/  @!P4 FSEL R36, R36, -127, P6 ;  /* 0xc2fe00002424c808 */ /* 0x000fc40003000000 */
[----:B------:R-:W-:Y:S02]  /*d010*/  @P3 SEL R16, R16, 0x7f, P5 ;  /* 0x0000007f10103807 */ /* 0x000fe40002800000 */
[----:B------:R-:W-:Y:S02]  /*d020*/  FSETP.GT.AND P3, PT, R15, -127, PT ;  /* 0xc2fe00000f00780b */ /* 0x000fe40003f64000 */
[----:B------:R-:W-:Y:S01]  /*d030*/  FSETP.NAN.AND P6, PT, R12, R12, PT ;  /* 0x0000000c0c00720b */ /* 0x000fe20003fc8000 */
[----:B------:R-:W3:Y:S01]  /*d040*/  FRND R9, R9 ;  /* 0x0000000900097307 */ /* 0x000ee20000201000 */
[----:B------:R-:W-:Y:S02]  /*d050*/  FSETP.NAN.AND P4, PT, R32, R32, PT ;  /* 0x000000202000720b */ /* 0x000fe40003f88000 */
[----:B0-----:R-:W-:Y:S02]  /*d060*/  LOP3.LUT R19, R42, 0xffff, RZ, 0xc0, !PT ;  /* 0x0000ffff2a137812 */ /* 0x001fe400078ec0ff */
[----:B------:R-:W-:-:S02]  /*d070*/  @!P0 FSEL R12, R12, -127, P6 ;  /* 0xc2fe00000c0c8808 */ /* 0x000fc40003000000 */
[----:B------:R-:W-:Y:S01]  /*d080*/  FSETP.GEU.AND P5, PT, R33, 127, PT ;  /* 0x42fe00002100780b */ /* 0x000fe20003fae000 */
[----:B------:R-:W0:Y:S01]  /*d090*/  F2I.S16.TRUNC.NTZ R28, R34 ;  /* 0x00000022001c7305 */ /* 0x000e22000020e900 */
[----:B------:R-:W-:Y:S02]  /*d0a0*/  FSETP.GT.AND P0, PT, R14, -127, PT ;  /* 0xc2fe00000e00780b */ /* 0x000fe40003f04000 */
[----:B------:R-:W-:Y:S02]  /*d0b0*/  @P2 SEL R19, R19, 0x7f, P4 ;  /* 0x0000007f13132807 */ /* 0x000fe40002000000 */
[C---:B------:R-:W-:Y:S02]  /*d0c0*/  FSETP.NAN.AND P4, PT, R15.reuse, R15, PT ;  /* 0x0000000f0f00720b */ /* 0x040fe40003f88000 */
[----:B-1----:R-:W-:Y:S01]  /*d0d0*/  FSETP.GT.AND P2, PT, R24, -127, PT ;  /* 0xc2fe00001800780b */ /* 0x002fe20003f44000 */
[----:B------:R-:W-:Y:S01]  /*d0e0*/  FRND R8, R8 ;  /* 0x0000000800087307 */ /* 0x000fe20000201000 */
[----:B------:R-:W-:-:S02]  /*d0f0*/  @!P3 FSEL R15, R15, -127, P4 ;  /* 0xc2fe00000f0fb808 */ /* 0x000fc40002000000 */
[----:B------:R-:W-:Y:S02]  /*d100*/  FSETP.NAN.AND P6, PT, R33, R33, PT ;  /* 0x000000212100720b */ /* 0x000fe40003fc8000 */
[----:B--2---:R-:W-:Y:S02]  /*d110*/  LOP3.LUT R17, R44, 0xffff, RZ, 0xc0, !PT ;  /* 0x0000ffff2c117812 */ /* 0x004fe400078ec0ff */
[----:B------:R-:W-:Y:S01]  /*d120*/  FSETP.NAN.AND P3, PT, R14, R14, PT ;  /* 0x0000000e0e00720b */ /* 0x000fe20003f68000 */
[----:B------:R-:W-:Y:S01]  /*d130*/  F2I.S16.TRUNC.NTZ R26, R35 ;  /* 0x00000023001a7305 */ /* 0x000fe2000020e900 */
[----:B------:R-:W-:Y:S02]  /*d140*/  FSETP.GEU.AND P4, PT, R34, 127, PT ;  /* 0x42fe00002200780b */ /* 0x000fe40003f8e000 */
[----:B------:R-:W-:Y:S02]  /*d150*/  @P5 SEL R17, R17, 0x7f, P6 ;  /* 0x0000007f11115807 */ /* 0x000fe40003000000 */
[----:B------:R-:W-:-:S02]  /*d160*/  @!P0 FSEL R14, R14, -127, P3 ;  /* 0xc2fe00000e0e8808 */ /* 0x000fc40001800000 */
[----:B------:R-:W-:Y:S01]  /*d170*/  PRMT R39, R39, 0x3340, R6 ;  /* 0x0000334027277816 */ /* 0x000fe20000000006 */
[----:B------:R-:W-:Y:S01]  /*d180*/  FRND R11, R11 ;  /* 0x0000000b000b7307 */ /* 0x000fe20000201000 */
[----:B---3--:R-:W-:Y:S02]  /*d190*/  FSETP.GT.AND P5, PT, R9, -127, PT ;  /* 0xc2fe00000900780b */ /* 0x008fe40003fa4000 */
[----:B------:R-:W-:Y:S02]  /*d1a0*/  FSETP.GT.AND P0, PT, R37, -127, PT ;  /* 0xc2fe00002500780b */ /* 0x000fe40003f04000 */
[----:B------:R-:W-:Y:S02]  /*d1b0*/  PRMT R41, R41, 0x3340, R10 ;  /* 0x0000334029297816 */ /* 0x000fe4000000000a */
[----:B------:R-:W-:Y:S01]  /*d1c0*/  FSETP.NAN.AND P6, PT, R24, R24, PT ;  /* 0x000000181800720b */ /* 0x000fe20003fc8000 */
[----:B------:R-:W1:Y:S01]  /*d1d0*/  F2I.S16.TRUNC.NTZ R6, R13 ;  /* 0x0000000d00067305 */ /* 0x000e62000020e900 */
[----:B------:R-:W-:-:S02]  /*d1e0*/  FSETP.NAN.AND P3, PT, R34, R34, PT ;  /* 0x000000222200720b */ /* 0x000fc40003f68000 */
[----:B0-----:R-:W-:Y:S02]  /*d1f0*/  LOP3.LUT R28, R28, 0xffff, RZ, 0xc0, !PT ;  /* 0x0000ffff1c1c7812 */ /* 0x001fe400078ec0ff */
[----:B------:R-:W-:Y:S02]  /*d200*/  @!P2 FSEL R24, R24, -127, P6 ;  /* 0xc2fe00001818a808 */ /* 0x000fe40003000000 */
[----:B------:R-:W-:Y:S01]  /*d210*/  FSETP.GEU.AND P2, PT, R13, 127, PT ;  /* 0x42fe00000d00780b */ /* 0x000fe20003f4e000 */
[----:B------:R-:W0:Y:S01]  /*d220*/  F2I.S16.TRUNC.NTZ R10, R12 ;  /* 0x0000000c000a7305 */ /* 0x000e22000020e900 */
[----:B------:R-:W-:Y:S02]  /*d230*/  @P4 SEL R28, R28, 0x7f, P3 ;  /* 0x0000007f1c1c4807 */ /* 0x000fe40001800000 */
[----:B------:R-:W-:Y:S02]  /*d240*/  FSETP.NAN.AND P6, PT, R9, R9, PT ;  /* 0x000000090900720b */ /* 0x000fe40003fc8000 */
[----:B------:R-:W-:-:S02]  /*d250*/  FSETP.GEU.AND P3, PT, R12, 127, PT ;  /* 0x42fe00000c00780b */ /* 0x000fc40003f6e000 */
[----:B------:R-:W-:Y:S01]  /*d260*/  FSETP.NAN.AND P4, PT, R37, R37, PT ;  /* 0x000000252500720b */ /* 0x000fe20003f88000 */
[----:B------:R-:W-:Y:S01]  /*d270*/  FRND R2, R2 ;  /* 0x0000000200027307 */ /* 0x000fe20000201000 */
[----:B------:R-:W-:Y:S02]  /*d280*/  @!P5 FSEL R9, R9, -127, P6 ;  /* 0xc2fe00000909d808 */ /* 0x000fe40003000000 */
[----:B------:R-:W-:Y:S02]  /*d290*/  @!P0 FSEL R37, R37, -127, P4 ;  /* 0xc2fe000025258808 */ /* 0x000fe40002000000 */
[----:B------:R-:W-:Y:S02]  /*d2a0*/  FSETP.NAN.AND P5, PT, R12, R12, PT ;  /* 0x0000000c0c00720b */ /* 0x000fe40003fa8000 */
[----:B------:R-:W-:Y:S01]  /*d2b0*/  FSETP.GEU.AND P0, PT, R35, 127, PT ;  /* 0x42fe00002300780b */ /* 0x000fe20003f0e000 */
[----:B------:R-:W2:Y:S01]  /*d2c0*/  F2I.S16.TRUNC.NTZ R12, R15 ;  /* 0x0000000f000c7305 */ /* 0x000ea2000020e900 */
[----:B------:R-:W-:-:S02]  /*d2d0*/  FSETP.NAN.AND P6, PT, R13, R13, PT ;  /* 0x0000000d0d00720b */ /* 0x000fc40003fc8000 */
[----:B-1----:R-:W-:Y:S02]  /*d2e0*/  LOP3.LUT R6, R6, 0xffff, RZ, 0xc0, !PT ;  /* 0x0000ffff06067812 */ /* 0x002fe400078ec0ff */
[----:B0-----:R-:W-:Y:S02]  /*d2f0*/  LOP3.LUT R10, R10, 0xffff, RZ, 0xc0, !PT ;  /* 0x0000ffff0a0a7812 */ /* 0x001fe400078ec0ff */
[----:B------:R-:W-:Y:S01]  /*d300*/  @P2 SEL R6, R6, 0x7f, P6 ;  /* 0x0000007f06062807 */ /* 0x000fe20003000000 */
[----:B------:R-:W0:Y:S01]  /*d310*/  F2I.S16.TRUNC.NTZ R18, R25 ;  /* 0x0000001900127305 */ /* 0x000e22000020e900 */
[----:B------:R-:W-:Y:S02]  /*d320*/  PRMT R4, R27, 0x3340, R4 ;  /* 0x000033401b047816 */ /* 0x000fe40000000004 */
[----:B------:R-:W-:Y:S02]  /*d330*/  FSETP.GEU.AND P2, PT, R15, 127, PT ;  /* 0x42fe00000f00780b */ /* 0x000fe40003f4e000 */
[----:B------:R-:W-:-:S02]  /*d340*/  @P3 SEL R10, R10, 0x7f, P5 ;  /* 0x0000007f0a0a3807 */ /* 0x000fc40002800000 */
[----:B------:R-:W-:Y:S01]  /*d350*/  FSETP.GT.AND P3, PT, R8, -127, PT ;  /* 0xc2fe00000800780b */ /* 0x000fe20003f64000 */
[----:B------:R-:W1:Y:S01]  /*d360*/  FRND R21, R21 ;  /* 0x0000001500157307 */ /* 0x000e620000201000 */
[----:B------:R-:W-:Y:S02]  /*d370*/  FSETP.NAN.AND P6, PT, R35, R35, PT ;  /* 0x000000232300720b */ /* 0x000fe40003fc8000 */
[----:B------:R-:W-:Y:S02]  /*d380*/  LOP3.LUT R27, R26, 0xffff, RZ, 0xc0, !PT ;  /* 0x0000ffff1a1b7812 */ /* 0x000fe400078ec0ff */
[----:B------:R-:W-:Y:S02]  /*d390*/  PRMT R20, R29, 0x3340, R20 ;  /* 0x000033401d147816 */ /* 0x000fe40000000014 */
[----:B------:R-:W-:Y:S01]  /*d3a0*/  @P0 SEL R27, R27, 0x7f, P6 ;  /* 0x0000007f1b1b0807 */ /* 0x000fe20003000000 */
[----:B------:R-:W3:Y:S01]  /*d3b0*/  F2I.S16.TRUNC.NTZ R29, R36 ;  /* 0x00000024001d7305 */ /* 0x000ee2000020e900 */
[----:B------:R-:W-:-:S02]  /*d3c0*/  FSETP.GT.AND P0, PT, R11, -127, PT ;  /* 0xc2fe00000b00780b */ /* 0x000fc40003f04000 */
[----:B------:R-:W-:Y:S02]  /*d3d0*/  FSETP.NAN.AND P4, PT, R15, R15, PT ;  /* 0x0000000f0f00720b */ /* 0x000fe40003f88000 */
[----:B------:R-:W-:Y:S02]  /*d3e0*/  FSETP.GEU.AND P6, PT, R25, 127, PT ;  /* 0x42fe00001900780b */ /* 0x000fe40003fce000 */
[----:B--2---:R-:W-:Y:S01]  /*d3f0*/  LOP3.LUT R12, R12, 0xffff, RZ, 0xc0, !PT ;  /* 0x0000ffff0c0c7812 */ /* 0x004fe200078ec0ff */
[----:B------:R-:W2:Y:S01]  /*d400*/  FRND R23, R23 ;  /* 0x0000001700177307 */ /* 0x000ea20000201000 */
[----:B------:R-:W-:Y:S02]  /*d410*/  FSETP.NAN.AND P5, PT, R8, R8, PT ;  /* 0x000000080800720b */ /* 0x000fe40003fa8000 */
[----:B------:R-:W-:Y:S02]  /*d420*/  @P2 SEL R12, R12, 0x7f, P4 ;  /* 0x0000007f0c0c2807 */ /* 0x000fe40002000000 */
[----:B------:R-:W-:-:S02]  /*d430*/  @!P3 FSEL R8, R8, -127, P5 ;  /* 0xc2fe00000808b808 */ /* 0x000fc40002800000 */
[----:B------:R-:W-:Y:S01]  /*d440*/  FSETP.GT.AND P2, PT, R2, -127, PT ;  /* 0xc2fe00000200780b */ /* 0x000fe20003f44000 */
[----:B------:R-:W4:Y:S01]  /*d450*/  F2I.S16.TRUNC.NTZ R13, R14 ;  /* 0x0000000e000d7305 */ /* 0x000f22000020e900 */
[----:B------:R-:W-:Y:S02]  /*d460*/  FSETP.GEU.AND P4, PT, R36, 127, PT ;  /* 0x42fe00002400780b */ /* 0x000fe40003f8e000 */
[----:B------:R-:W-:Y:S02]  /*d470*/  FSETP.NAN.AND P5, PT, R11, R11, PT ;  /* 0x0000000b0b00720b */ /* 0x000fe40003fa8000 */
[----:B------:R-:W-:Y:S02]  /*d480*/  FSETP.NAN.AND P3, PT, R25, R25, PT ;  /* 0x000000191900720b */ /* 0x000fe40003f68000 */
[----:B0-----:R-:W-:Y:S01]  /*d490*/  LOP3.LUT R18, R18, 0xffff, RZ, 0xc0, !PT ;  /* 0x0000ffff12127812 */ /* 0x001fe200078ec0ff */
[----:B------:R-:W-:Y:S01]  /*d4a0*/  FRND R5, R5 ;  /* 0x0000000500057307 */ /* 0x000fe20000201000 */
[----:B------:R-:W-:-:S02]  /*d4b0*/  @!P0 FSEL R11, R11, -127, P5 ;  /* 0xc2fe00000b0b8808 */ /* 0x000fc40002800000 */
[----:B------:R-:W-:Y:S02]  /*d4c0*/  PRMT R19, R19, 0x3340, R10 ;  /* 0x0000334013137816 */ /* 0x000fe4000000000a */
[----:B------:R-:W-:Y:S02]  /*d4d0*/  FSETP.GEU.AND P0, PT, R14, 127, PT ;  /* 0x42fe00000e00780b */ /* 0x000fe40003f0e000 */
[----:B------:R-:W-:Y:S01]  /*d4e0*/  @P6 SEL R18, R18, 0x7f, P3 ;  /* 0x0000007f12126807 */ /* 0x000fe20001800000 */
[----:B------:R-:W0:Y:S01]  /*d4f0*/  F2I.S16.TRUNC.NTZ R10, R9 ;  /* 0x00000009000a7305 */ /* 0x000e22000020e900 */
[----:B-1----:R-:W-:Y:S02]  /*d500*/  FSETP.GT.AND P3, PT, R21, -127, PT ;  /* 0xc2fe00001500780b */ /* 0x002fe40003f64000 */
[----:B------:R-:W-:Y:S02]  /*d510*/  FSETP.NAN.AND P5, PT, R2, R2, PT ;  /* 0x000000020200720b */ /* 0x000fe40003fa8000 */
[----:B------:R-:W-:-:S02]  /*d520*/  FSETP.NAN.AND P6, PT, R36, R36, PT ;  /* 0x000000242400720b */ /* 0x000fc40003fc8000 */
[----:B---3--:R-:W-:Y:S01]  /*d530*/  LOP3.LUT R29, R29, 0xffff, RZ, 0xc0, !PT ;  /* 0x0000ffff1d1d7812 */ /* 0x008fe200078ec0ff */
[----:B------:R-:W1:Y:S01]  /*d540*/  F2I.S16.TRUNC.NTZ R15, R8 ;  /* 0x00000008000f7305 */ /* 0x000e62000020e900 */
[----:B------:R-:W-:Y:S02]  /*d550*/  @!P2 FSEL R2, R2, -127, P5 ;  /* 0xc2fe00000202a808 */ /* 0x000fe40002800000 */
[----:B------:R-:W-:Y:S02]  /*d560*/  @P4 SEL R29, R29, 0x7f, P6 ;  /* 0x0000007f1d1d4807 */ /* 0x000fe40003000000 */
[----:B--2---:R-:W-:Y:S02]  /*d570*/  FSETP.GT.AND P5, PT, R23, -127, PT ;  /* 0xc2fe00001700780b */ /* 0x004fe40003fa4000 */
[----:B------:R-:W-:Y:S01]  /*d580*/  FSETP.GEU.AND P2, PT, R9, 127, PT ;  /* 0x42fe00000900780b */ /* 0x000fe20003f4e000 */
[----:B------:R-:W2:Y:S01]  /*d590*/  FRND R3, R3 ;  /* 0x0000000300037307 */ /* 0x000ea20000201000 */
[----:B------:R-:W-:-:S02]  /*d5a0*/  FSETP.NAN.AND P4, PT, R14, R14, PT ;  /* 0x0000000e0e00720b */ /* 0x000fc40003f88000 */
[----:B----4-:R-:W-:Y:S02]  /*d5b0*/  LOP3.LUT R13, R13, 0xffff, RZ, 0xc0, !PT ;  /* 0x0000ffff0d0d7812 */ /* 0x010fe400078ec0ff */
[----:B------:R-:W-:Y:S02]  /*d5c0*/  FSETP.NAN.AND P6, PT, R21, R21, PT ;  /* 0x000000151500720b */ /* 0x000fe40003fc8000 */
[----:B------:R-:W-:Y:S01]  /*d5d0*/  @P0 SEL R13, R13, 0x7f, P4 ;  /* 0x0000007f0d0d0807 */ /* 0x000fe20002000000 */
[----:B------:R-:W3:Y:S01]  /*d5e0*/  F2I.S16.TRUNC.NTZ R14, R11 ;  /* 0x0000000b000e7305 */ /* 0x000ee2000020e900 */
[----:B------:R-:W-:Y:S02]  /*d5f0*/  FSETP.GEU.AND P0, PT, R8, 127, PT ;  /* 0x42fe00000800780b */ /* 0x000fe40003f0e000 */
[----:B------:R-:W-:Y:S02]  /*d600*/  @!P3 FSEL R21, R21, -127, P6 ;  /* 0xc2fe00001515b808 */ /* 0x000fe40003000000 */
[----:B------:R-:W-:-:S02]  /*d610*/  FSETP.NAN.AND P3, PT, R9, R9, PT ;  /* 0x000000090900720b */ /* 0x000fc40003f68000 */
[C---:B------:R-:W-:Y:S01]  /*d620*/  FSETP.NAN.AND P6, PT, R23.reuse, R23, PT ;  /* 0x000000171700720b */ /* 0x040fe20003fc8000 */
[----:B------:R-:W4:Y:S01]  /*d630*/  FRND R7, R7 ;  /* 0x0000000700077307 */ /* 0x000f220000201000 */
[----:B0-----:R-:W-:Y:S02]  /*d640*/  LOP3.LUT R10, R10, 0xffff, RZ, 0xc0, !PT ;  /* 0x0000ffff0a0a7812 */ /* 0x001fe400078ec0ff */
[----:B------:R-:W-:Y:S02]  /*d650*/  @!P5 FSEL R23, R23, -127, P6 ;  /* 0xc2fe00001717d808 */ /* 0x000fe40003000000 */
[----:B------:R-:W-:Y:S02]  /*d660*/  @P2 SEL R10, R10, 0x7f, P3 ;  /* 0x0000007f0a0a2807 */ /* 0x000fe40001800000 */
[----:B------:R-:W-:Y:S01]  /*d670*/  FSETP.GT.AND P5, PT, R5, -127, PT ;  /* 0xc2fe00000500780b */ /* 0x000fe20003fa4000 */
[----:B------:R-:W0:Y:S01]  /*d680*/  F2I.S16.TRUNC.NTZ R30, R24 ;  /* 0x00000018001e7305 */ /* 0x000e22000020e900 */
[----:B------:R-:W-:-:S02]  /*d690*/  FSETP.GEU.AND P2, PT, R11, 127, PT ;  /* 0x42fe00000b00780b */ /* 0x000fc40003f4e000 */
[----:B------:R-:W-:Y:S02]  /*d6a0*/  FSETP.NAN.AND P4, PT, R8, R8, PT ;  /* 0x000000080800720b */ /* 0x000fe40003f88000 */
[----:B-1----:R-:W-:Y:S02]  /*d6b0*/  LOP3.LUT R15, R15, 0xffff, RZ, 0xc0, !PT ;  /* 0x0000ffff0f0f7812 */ /* 0x002fe400078ec0ff */
[----:B------:R-:W-:Y:S01]  /*d6c0*/  FSETP.NAN.AND P3, PT, R11, R11, PT ;  /* 0x0000000b0b00720b */ /* 0x000fe20003f68000 */
[----:B------:R-:W1:Y:S01]  /*d6d0*/  F2I.S16.TRUNC.NTZ R8, R2 ;  /* 0x0000000200087305 */ /* 0x000e62000020e900 */
[----:B------:R-:W-:Y:S02]  /*d6e0*/  @P0 SEL R15, R15, 0x7f, P4 ;  /* 0x0000007f0f0f0807 */ /* 0x000fe40002000000 */
[----:B------:R-:W-:Y:S02]  /*d6f0*/  FSETP.GEU.AND P4, PT, R24, 127, PT ;  /* 0x42fe00001800780b */ /* 0x000fe40003f8e000 */
[----:B------:R-:W-:-:S02]  /*d700*/  FSETP.NAN.AND P6, PT, R5, R5, PT ;  /* 0x000000050500720b */ /* 0x000fc40003fc8000 */
[----:B--2---:R-:W-:Y:S01]  /*d710*/  FSETP.GT.AND P0, PT, R3, -127, PT ;  /* 0xc2fe00000300780b */ /* 0x004fe20003f04000 */
[----:B------:R-:W2:Y:S01]  /*d720*/  F2I.S16.TRUNC.NTZ R32, R37 ;  /* 0x0000002500207305 */ /* 0x000ea2000020e900 */
[----:B---3--:R-:W-:Y:S02]  /*d730*/  LOP3.LUT R14, R14, 0xffff, RZ, 0xc0, !PT ;  /* 0x0000ffff0e0e7812 */ /* 0x008fe400078ec0ff */
[----:B------:R-:W-:Y:S02]  /*d740*/  @!P5 FSEL R5, R5, -127, P6 ;  /* 0xc2fe00000505d808 */ /* 0x000fe40003000000 */
[----:B------:R-:W-:Y:S02]  /*d750*/  @P2 SEL R14, R14, 0x7f, P3 ;  /* 0x0000007f0e0e2807 */ /* 0x000fe40001800000 */
[----:B----4-:R-:W-:Y:S01]  /*d760*/  FSETP.GT.AND P2, PT, R7, -127, PT ;  /* 0xc2fe00000700780b */ /* 0x010fe20003f44000 */
[----:B------:R-:W3:Y:S01]  /*d770*/  F2I.S16.TRUNC.NTZ R9, R5 ;  /* 0x0000000500097305 */ /* 0x000ee2000020e900 */
[----:B------:R-:W-:-:S02]  /*d780*/  FSETP.NAN.AND P5, PT, R24, R24, PT ;  /* 0x000000181800720b */ /* 0x000fc40003fa8000 */
[----:B------:R-:W-:Y:S02]  /*d790*/  FSETP.GEU.AND P3, PT, R2, 127, PT ;  /* 0x42fe00000200780b */ /* 0x000fe40003f6e000 */
[----:B0-----:R-:W-:Y:S02]  /*d7a0*/  LOP3.LUT R11, R30, 0xffff, RZ, 0xc0, !PT ;  /* 0x0000ffff1e0b7812 */ /* 0x001fe400078ec0ff */
[----:B------:R-:W-:Y:S02]  /*d7b0*/  FSETP.NAN.AND P6, PT, R3, R3, PT ;  /* 0x000000030300720b */ /* 0x000fe40003fc8000 */
[----:B------:R-:W-:Y:S02]  /*d7c0*/  @P4 SEL R11, R11, 0x7f, P5 ;  /* 0x0000007f0b0b4807 */ /* 0x000fe40002800000 */
[----:B------:R-:W-:Y:S02]  /*d7d0*/  FSETP.GEU.AND P4, PT, R37, 127, PT ;  /* 0x42fe00002500780b */ /* 0x000fe40003f8e000 */
[----:B------:R-:W-:-:S02]  /*d7e0*/  PRMT R43, R43, 0x3340, R16 ;  /* 0x000033402b2b7816 */ /* 0x000fc40000000010 */
[----:B------:R-:W0:Y:S01]  /*d7f0*/  F2I.S16.TRUNC.NTZ R16, R21 ;  /* 0x0000001500107305 */ /* 0x000e22000020e900 */
[----:B------:R-:W-:Y:S02]  /*d800*/  @!P0 FSEL R3, R3, -127, P6 ;  /* 0xc2fe000003038808 */ /* 0x000fe40003000000 */
[----:B------:R-:W-:Y:S02]  /*d810*/  FSETP.NAN.AND P6, PT, R7, R7, PT ;  /* 0x000000070700720b */ /* 0x000fe40003fc8000 */
[----:B------:R-:W-:Y:S02]  /*d820*/  FSETP.NAN.AND P5, PT, R2, R2, PT ;  /* 0x000000020200720b */ /* 0x000fe40003fa8000 */
[----:B-1----:R-:W-:Y:S01]  /*d830*/  LOP3.LUT R8, R8, 0xffff, RZ, 0xc0, !PT ;  /* 0x0000ffff08087812 */ /* 0x002fe200078ec0ff */
[----:B------:R-:W1:Y:S01]  /*d840*/  F2I.S16.TRUNC.NTZ R2, R3 ;  /* 0x0000000300027305 */ /* 0x000e62000020e900 */
[----:B------:R-:W-:Y:S02]  /*d850*/  FSETP.GEU.AND P0, PT, R5, 127, PT ;  /* 0x42fe00000500780b */ /* 0x000fe40003f0e000 */
[----:B------:R-:W-:-:S02]  /*d860*/  @!P2 FSEL R7, R7, -127, P6 ;  /* 0xc2fe00000707a808 */ /* 0x000fc40003000000 */
[----:B------:R-:W-:Y:S02]  /*d870*/  @P3 SEL R8, R8, 0x7f, P5 ;  /* 0x0000007f08083807 */ /* 0x000fe40002800000 */
[----:B------:R-:W-:Y:S02]  /*d880*/  FSETP.NAN.AND P5, PT, R37, R37, PT ;  /* 0x000000252500720b */ /* 0x000fe40003fa8000 */
[----:B------:R-:W-:Y:S02]  /*d890*/  FSETP.GEU.AND P3, PT, R21, 127, PT ;  /* 0x42fe00001500780b */ /* 0x000fe40003f6e000 */
[----:B--2---:R-:W-:Y:S02]  /*d8a0*/  LOP3.LUT R32, R32, 0xffff, RZ, 0xc0, !PT ;  /* 0x0000ffff20207812 */ /* 0x004fe400078ec0ff */
[----:B------:R-:W-:Y:S02]  /*d8b0*/  FSETP.NAN.AND P6, PT, R5, R5, PT ;  /* 0x000000050500720b */ /* 0x000fe40003fc8000 */
[----:B------:R-:W2:Y:S01]  /*d8c0*/  F2I.S16.TRUNC.NTZ R5, R7 ;  /* 0x0000000700057305 */ /* 0x000ea2000020e900 */
[----:B------:R-:W-:-:S02]  /*d8d0*/  @P4 SEL R32, R32, 0x7f, P5 ;  /* 0x0000007f20204807 */ /* 0x000fc40002800000 */
[----:B---3--:R-:W-:Y:S02]  /*d8e0*/  LOP3.LUT R9, R9, 0xffff, RZ, 0xc0, !PT ;  /* 0x0000ffff09097812 */ /* 0x008fe400078ec0ff */
[----:B------:R-:W-:Y:S02]  /*d8f0*/  PRMT R12, R17, 0x3340, R12 ;  /* 0x00003340110c7816 */ /* 0x000fe4000000000c */
[----:B------:R-:W-:Y:S01]  /*d900*/  FSETP.GEU.AND P5, PT, R3, 127, PT ;  /* 0x42fe00000300780b */ /* 0x000fe20003fae000 */
[----:B------:R-:W3:Y:S01]  /*d910*/  F2I.S16.TRUNC.NTZ R17, R23 ;  /* 0x0000001700117305 */ /* 0x000ee2000020e900 */
[----:B------:R-:W-:Y:S02]  /*d920*/  FSETP.NAN.AND P2, PT, R21, R21, PT ;  /* 0x000000151500720b */ /* 0x000fe40003f48000 */
[----:B------:R-:W-:Y:S02]  /*d930*/  @P0 SEL R9, R9, 0x7f, P6 ;  /* 0x0000007f09090807 */ /* 0x000fe40003000000 */
[----:B0-----:R-:W-:-:S02]  /*d940*/  LOP3.LUT R21, R16, 0xffff, RZ, 0xc0, !PT ;  /* 0x0000ffff10157812 */ /* 0x001fc400078ec0ff */
[----:B------:R-:W-:Y:S02]  /*d950*/  FSETP.GEU.AND P0, PT, R7, 127, PT ;  /* 0x42fe00000700780b */ /* 0x000fe40003f0e000 */
[----:B------:R-:W-:Y:S02]  /*d960*/  FSETP.GEU.AND P4, PT, R23, 127, PT ;  /* 0x42fe00001700780b */ /* 0x000fe40003f8e000 */
[----:B------:R-:W-:Y:S02]  /*d970*/  @P3 SEL R21, R21, 0x7f, P2 ;  /* 0x0000007f15153807 */ /* 0x000fe40001000000 */
[----:B------:R-:W-:Y:S02]  /*d980*/  FSETP.NAN.AND P2, PT, R3, R3, PT ;  /* 0x000000030300720b */ /* 0x000fe40003f48000 */
[----:B-1----:R-:W-:Y:S02]  /*d990*/  LOP3.LUT R2, R2, 0xffff, RZ, 0xc0, !PT ;  /* 0x0000ffff02027812 */ /* 0x002fe400078ec0ff */
[----:B------:R-:W-:-:S02]  /*d9a0*/  FSETP.NAN.AND P3, PT, R7, R7, PT ;  /* 0x000000070700720b */ /* 0x000fc40003f68000 */
[----:B--2---:R-:W-:Y:S02]  /*d9b0*/  LOP3.LUT R5, R5, 0xffff, RZ, 0xc0, !PT ;  /* 0x0000ffff05057812 */ /* 0x004fe400078ec0ff */
[----:B------:R-:W-:Y:S02]  /*d9c0*/  @P5 SEL R2, R2, 0x7f, P2 ;  /* 0x0000007f02025807 */ /* 0x000fe40001000000 */
[----:B------:R-:W-:Y:S02]  /*d9d0*/  FSETP.NAN.AND P6, PT, R23, R23, PT ;  /* 0x000000171700720b */ /* 0x000fe40003fc8000 */
[----:B---3--:R-:W-:Y:S02]  /*d9e0*/  LOP3.LUT R16, R17, 0xffff, RZ, 0xc0, !PT ;  /* 0x0000ffff11107812 */ /* 0x008fe400078ec0ff */
[----:B------:R-:W-:Y:S02]  /*d9f0*/  @P0 SEL R5, R5, 0x7f, P3 ;  /* 0x0000007f05050807 */ /* 0x000fe40001800000 */
[----:B------:R-:W-:-:S02]  /*da00*/  PRMT R21, R21, 0x3340, R2 ;  /* 0x0000334015157816 */ /* 0x000fc40000000002 */
[----:B------:R-:W-:Y:S02]  /*da10*/  SHF.R.S32.HI R3, RZ, 0x1f, R45 ;  /* 0x0000001fff037819 */ /* 0x000fe4000001142d */
[----:B------:R-:W-:Y:S02]  /*da20*/  IADD3 R2, P0, R45, c[0x0][0x1c0], RZ ;  /* 0x000070002d027a10 */ /* 0x000fe40007f1e0ff */
[----:B------:R-:W-:Y:S02]  /*da30*/  @P4 SEL R16, R16, 0x7f, P6 ;  /* 0x0000007f10104807 */ /* 0x000fe40003000000 */
[----:B------:R-:W-:Y:S02]  /*da40*/  PRMT R6, R31, 0x3340, R6 ;  /* 0x000033401f067816 */ /* 0x000fe40000000006 */
[----:B------:R-:W-:Y:S02]  /*da50*/  IADD3.X R3, R3, c[0x0][0x1c4], RZ, P0, !PT ;  /* 0x0000710003037a10 */ /* 0x000fe400007fe4ff */
[----:B------:R-:W-:-:S02]  /*da60*/  PLOP3.LUT P0, PT, PT, PT, UP0, 0x40, 0x0 ;  /* 0x000000000000781c */ /* 0x000fc40003f0e808 */
[----:B------:R-:W-:Y:S02]  /*da70*/  PRMT R13, R28, 0x3340, R13 ;  /* 0x000033401c0d7816 */ /* 0x000fe4000000000d */
[----:B------:R-:W-:Y:S02]  /*da80*/  PRMT R10, R27, 0x3340, R10 ;  /* 0x000033401b0a7816 */ /* 0x000fe4000000000a */
[----:B------:R-:W-:Y:S02]  /*da90*/  PRMT R15, R18, 0x3340, R15 ;  /* 0x00003340120f7816 */ /* 0x000fe4000000000f */
[----:B------:R-:W-:Y:S02]  /*daa0*/  PRMT R14, R29, 0x3340, R14 ;  /* 0x000033401d0e7816 */ /* 0x000fe4000000000e */
[----:B------:R-:W-:Y:S02]  /*dab0*/  PRMT R16, R16, 0x3340, R5 ;  /* 0x0000334010107816 */ /* 0x000fe40000000005 */
[----:B------:R-:W-:-:S02]  /*dac0*/  PRMT R40, R39, 0x5410, R4 ;  /* 0x0000541027287816 */ /* 0x000fc40000000004 */
[----:B------:R-:W-:Y:S02]  /*dad0*/  PRMT R8, R11, 0x3340, R8 ;  /* 0x000033400b087816 */ /* 0x000fe40000000008 */
[----:B------:R-:W-:Y:S02]  /*dae0*/  PRMT R9, R32, 0x3340, R9 ;  /* 0x0000334020097816 */ /* 0x000fe40000000009 */
[----:B------:R-:W-:Y:S02]  /*daf0*/  PRMT R42, R43, 0x5410, R6 ;  /* 0x000054102b2a7816 */ /* 0x000fe40000000006 */
[----:B------:R-:W-:Y:S02]  /*db00*/  SHF.R.S32.HI R5, RZ, 0x1f, R46 ;  /* 0x0000001fff057819 */ /* 0x000fe4000001142e */
[----:B------:R-:W-:Y:S02]  /*db10*/  IADD3 R4, P2, R46, c[0x0][0x1c0], RZ ;  /* 0x000070002e047a10 */ /* 0x000fe40007f5e0ff */
[----:B------:R-:W-:-:S02]  /*db20*/  PRMT R43, R19, 0x5410, R12 ;  /* 0x00005410132b7816 */ /* 0x000fc4000000000c */
[----:B------:R-:W-:Y:S02]  /*db30*/  PRMT R12, R13, 0x5410, R10 ;  /* 0x000054100d0c7816 */ /* 0x000fe4000000000a */
[----:B------:R-:W-:Y:S02]  /*db40*/  PRMT R41, R41, 0x5410, R20 ;  /* 0x0000541029297816 */ /* 0x000fe40000000014 */
[----:B------:R-:W-:Y:S02]  /*db50*/  PRMT R13, R15, 0x5410, R14 ;  /* 0x000054100f0d7816 */ /* 0x000fe4000000000e */
[----:B------:R-:W-:Y:S01]  /*db60*/  PRMT R14, R8, 0x5410, R9 ;  /* 0x00005410080e7816 */ /* 0x000fe20000000009 */
[----:B------:R0:W-:Y:S01]  /*db70*/  @!P1 STG.E.128 [R2.64], R40 ;  /* 0x0000002802009986 */ /* 0x0001e2000c101d14 */
[----:B------:R-:W-:Y:S02]  /*db80*/  IADD3.X R5, R5, c[0x0][0x1c4], RZ, P2, !PT ;  /* 0x0000710005057a10 */ /* 0x000fe400017fe4ff */
[----:B------:R-:W-:-:S05]  /*db90*/  PRMT R15, R21, 0x5410, R16 ;  /* 0x00005410150f7816 */ /* 0x000fca0000000010 */
[----:B------:R0:W-:Y:S01]  /*dba0*/  @!P1 STG.E.128 [R4.64], R12 ;  /* 0x0000000c04009986 */ /* 0x0001e2000c101d14 */
[----:B------:R-:W-:Y:S01]  /*dbb0*/  @!P0 CALL.REL.NOINC `(.L_x_5) ;  /* 0x0000001000008944 */ /* 0x000fe20003c00000 */
[----:B------:R-:W-:Y:S05]  /*dbc0*/  BRA `(.L_x_6) ;  /* 0xffffe53000007947 */ /* 0x000fea000383ffff */
.L_x_5:
[----:B------:R-:W-:Y:S05]  /*dbd0*/  EXIT ;  /* 0x000000000000794d */ /* 0x000fea0003800000 */
.L_x_7:
[----:B------:R-:W-:-:S00]  /*dbe0*/  BRA `(.L_x_7) ;  /* 0xfffffff000007947 */ /* 0x000fc0000383ffff */
[----:B------:R-:W-:-:S00]  /*dbf0*/  NOP ;  /* 0x0000000000007918 */ /* 0x000fc00000000000 */
        /* <DEDUP_REMOVED lines=8> */
.L_x_8:


//--------------------- .nv.global.init           --------------------------
	.section	.nv.global.init,"aw",@progbits
.nv.global.init:
	.type		_$_str,@object
	.size		_$_str,(.L_0 - _$_str)
_$_str:
        /*0000*/ 	.byte	0x5f, 0x5f, 0x43, 0x55, 0x44, 0x41, 0x5f, 0x46, 0x54, 0x5a, 0x00
.L_0:


//--------------------- .nv.shared.triton_red_fused__to_copy_add_amax_amin_clamp_mul_native_layer_norm_reciprocal_12 --------------------------
	.section	.nv.shared.triton_red_fused__to_copy_add_amax_amin_clamp_mul_native_layer_norm_reciprocal_12,"aw",@nobits
	.sectionflags	@""
	.align	16
